//
// Generated by NVIDIA NVVM Compiler
//
// Compiler Build ID: CL-36424714
// Cuda compilation tools, release 13.0, V13.0.88
// Based on NVVM 20.0.0
//

.version 9.0
.target sm_100
.address_size 64

	// .globl	extract_circular_features

.visible .entry extract_circular_features(
	.param .u64 .ptr .align 1 extract_circular_features_param_0,
	.param .u64 .ptr .align 1 extract_circular_features_param_1,
	.param .u32 extract_circular_features_param_2,
	.param .u32 extract_circular_features_param_3,
	.param .u32 extract_circular_features_param_4,
	.param .u32 extract_circular_features_param_5
)
{
	.reg .pred 	%p<54>;
	.reg .b16 	%rs<13>;
	.reg .b32 	%r<77>;
	.reg .b32 	%f<220>;
	.reg .b64 	%rd<15>;

	ld.param.u64 	%rd3, [extract_circular_features_param_0];
	ld.param.u64 	%rd4, [extract_circular_features_param_1];
	ld.param.u32 	%r36, [extract_circular_features_param_2];
	ld.param.u32 	%r40, [extract_circular_features_param_3];
	ld.param.u32 	%r38, [extract_circular_features_param_4];
	cvta.to.global.u64 	%rd1, %rd4;
	cvta.to.global.u64 	%rd2, %rd3;
	mov.u32 	%r41, %ctaid.x;
	mov.u32 	%r42, %ntid.x;
	mul.lo.s32 	%r1, %r41, %r42;
	mov.u32 	%r2, %tid.x;
	add.s32 	%r3, %r1, %r2;
	mov.u32 	%r43, %ctaid.y;
	mov.u32 	%r44, %ntid.y;
	mov.u32 	%r45, %tid.y;
	mad.lo.s32 	%r46, %r43, %r44, %r45;
	setp.ge.u32 	%p5, %r3, %r36;
	setp.ge.u32 	%p6, %r46, %r40;
	or.pred  	%p7, %p5, %p6;
	@%p7 bra 	$L__BB0_28;
	neg.s32 	%r5, %r38;
	setp.lt.s32 	%p9, %r38, %r5;
	mov.pred 	%p53, 0;
	mov.f32 	%f205, 0f00000000;
	mov.f32 	%f206, %f205;
	mov.f32 	%f207, %f205;
	mov.f32 	%f208, %f205;
	mov.f32 	%f209, %f205;
	@%p9 bra 	$L__BB0_25;
	mul.lo.s32 	%r6, %r38, %r38;
	sub.s32 	%r7, %r3, %r38;
	setp.lt.s32 	%p10, %r7, 0;
	setp.ge.u32 	%p11, %r7, %r36;
	or.pred  	%p1, %p10, %p11;
	sub.s32 	%r8, 1, %r38;
	and.b32  	%r9, %r38, 2147483647;
	shl.b32 	%r48, %r38, 1;
	neg.s32 	%r10, %r48;
	shl.b32 	%r49, %r1, 2;
	shl.b32 	%r50, %r2, 2;
	add.s32 	%r51, %r49, %r50;
	shl.b32 	%r52, %r38, 2;
	sub.s32 	%r11, %r51, %r52;
	shl.b32 	%r12, %r36, 2;
	mov.f32 	%f209, 0f00000000;
	mov.b32 	%r75, 0;
	mov.u32 	%r66, %r5;
	mov.f32 	%f208, %f209;
	mov.f32 	%f207, %f209;
	mov.f32 	%f206, %f209;
	mov.f32 	%f205, %f209;
$L__BB0_3:
	add.s32 	%r15, %r66, %r46;
	setp.lt.s32 	%p12, %r15, 0;
	setp.ge.u32 	%p13, %r15, %r40;
	or.pred  	%p2, %p12, %p13;
	cvt.rn.f32.s32 	%f6, %r66;
	abs.f32 	%f7, %f6;
	or.pred  	%p14, %p1, %p2;
	setp.ne.s32 	%p15, %r66, 0;
	or.pred  	%p16, %p14, %p15;
	@%p16 bra 	$L__BB0_8;
	mad.lo.s32 	%r53, %r15, %r36, %r7;
	shl.b32 	%r54, %r53, 2;
	cvt.s64.s32 	%rd5, %r54;
	add.s64 	%rd6, %rd2, %rd5;
	ld.global.u8 	%rs1, [%rd6];
	cvt.rn.f32.u16 	%f8, %rs1;
	ld.global.u8 	%rs2, [%rd6+1];
	cvt.rn.f32.u16 	%f9, %rs2;
	ld.global.u8 	%rs3, [%rd6+2];
	cvt.rn.f32.u16 	%f10, %rs3;
	ld.global.s8 	%rs4, [%rd6+3];
	setp.gt.s16 	%p17, %rs4, -1;
	@%p17 bra 	$L__BB0_8;
	setp.eq.s32 	%p18, %r38, 0;
	@%p18 bra 	$L__BB0_7;
	setp.lt.s32 	%p19, %r5, 0;
	cvt.rn.f32.s32 	%f70, %r5;
	abs.f32 	%f71, %f70;
	setp.gt.f32 	%p20, %f7, %f71;
	selp.f32 	%f72, %f7, %f71, %p20;
	selp.f32 	%f73, %f71, %f7, %p20;
	div.rn.f32 	%f74, %f73, %f72;
	mul.f32 	%f75, %f74, %f74;
	fma.rn.f32 	%f76, %f75, 0f3B33710B, 0fBC807748;
	fma.rn.f32 	%f77, %f76, %f75, 0f3D2CDAB2;
	fma.rn.f32 	%f78, %f77, %f75, 0fBD992D10;
	fma.rn.f32 	%f79, %f78, %f75, 0f3DD9EA6C;
	fma.rn.f32 	%f80, %f79, %f75, 0fBE117CB1;
	fma.rn.f32 	%f81, %f80, %f75, 0f3E4CBCE0;
	fma.rn.f32 	%f82, %f81, %f75, 0fBEAAAA7D;
	mul.f32 	%f83, %f75, %f82;
	fma.rn.f32 	%f84, %f83, %f74, %f74;
	neg.f32 	%f85, %f84;
	fma.rn.f32 	%f86, 0f3F6EE581, 0f3FD774EB, %f85;
	selp.f32 	%f87, %f86, %f84, %p20;
	selp.f32 	%f88, 0f3F6EE581, 0f3FEEE581, %p20;
	selp.f32 	%f89, %f84, %f85, %p20;
	fma.rn.f32 	%f90, %f88, 0f3FD774EB, %f89;
	selp.f32 	%f91, %f90, %f87, %p19;
	add.f32 	%f92, %f7, %f71;
	setp.eq.f32 	%p21, %f72, 0f00000000;
	setp.eq.f32 	%p22, %f71, %f7;
	selp.f32 	%f93, 0f4016CBE4, 0f3F490FDB, %p19;
	selp.f32 	%f94, %f93, %f91, %p22;
	selp.f32 	%f95, 0f40490FDB, 0f00000000, %p19;
	selp.f32 	%f96, %f95, %f94, %p21;
	abs.f32 	%f97, %f92;
	setp.nan.f32 	%p23, %f97, %f97;
	copysign.f32 	%f98, %f6, %f96;
	selp.f32 	%f99, %f92, %f98, %p23;
	mul.f32 	%f100, %f9, 0f3F371759;
	fma.rn.f32 	%f101, %f8, 0f3E59B3D0, %f100;
	fma.rn.f32 	%f102, %f10, 0f3D93DD98, %f101;
	fma.rn.f32 	%f205, %f102, %f99, %f205;
	add.f32 	%f209, %f209, %f102;
$L__BB0_7:
	add.s32 	%r75, %r75, 1;
	add.f32 	%f208, %f208, %f10;
	add.f32 	%f207, %f207, %f9;
	add.f32 	%f206, %f206, %f8;
$L__BB0_8:
	setp.eq.s32 	%p24, %r9, 0;
	@%p24 bra 	$L__BB0_23;
	mad.lo.s32 	%r69, %r12, %r15, %r11;
	mov.u32 	%r70, %r7;
	mov.u32 	%r71, %r10;
	mov.u32 	%r72, %r8;
$L__BB0_10:
	add.s32 	%r24, %r72, 1;
	add.s32 	%r55, %r70, 1;
	setp.lt.s32 	%p25, %r55, 0;
	setp.ge.u32 	%p26, %r55, %r36;
	or.pred  	%p27, %p25, %p26;
	or.pred  	%p28, %p27, %p2;
	@%p28 bra 	$L__BB0_16;
	mul.lo.s32 	%r56, %r66, %r66;
	mad.lo.s32 	%r57, %r72, %r72, %r56;
	setp.gt.u32 	%p29, %r57, %r6;
	@%p29 bra 	$L__BB0_16;
	add.s32 	%r58, %r69, 4;
	cvt.s64.s32 	%rd7, %r58;
	add.s64 	%rd8, %rd2, %rd7;
	ld.global.u8 	%rs5, [%rd8];
	cvt.rn.f32.u16 	%f28, %rs5;
	ld.global.u8 	%rs6, [%rd8+1];
	cvt.rn.f32.u16 	%f29, %rs6;
	ld.global.u8 	%rs7, [%rd8+2];
	cvt.rn.f32.u16 	%f30, %rs7;
	ld.global.s8 	%rs8, [%rd8+3];
	setp.gt.s16 	%p30, %rs8, -1;
	@%p30 bra 	$L__BB0_16;
	or.b32  	%r59, %r72, %r66;
	setp.eq.s32 	%p31, %r59, 0;
	@%p31 bra 	$L__BB0_15;
	cvt.rn.f32.s32 	%f103, %r72;
	abs.f32 	%f104, %f103;
	setp.gt.f32 	%p32, %f7, %f104;
	selp.f32 	%f105, %f7, %f104, %p32;
	selp.f32 	%f106, %f104, %f7, %p32;
	div.rn.f32 	%f107, %f106, %f105;
	mul.f32 	%f108, %f107, %f107;
	fma.rn.f32 	%f109, %f108, 0f3B33710B, 0fBC807748;
	fma.rn.f32 	%f110, %f109, %f108, 0f3D2CDAB2;
	fma.rn.f32 	%f111, %f110, %f108, 0fBD992D10;
	fma.rn.f32 	%f112, %f111, %f108, 0f3DD9EA6C;
	fma.rn.f32 	%f113, %f112, %f108, 0fBE117CB1;
	fma.rn.f32 	%f114, %f113, %f108, 0f3E4CBCE0;
	fma.rn.f32 	%f115, %f114, %f108, 0fBEAAAA7D;
	mul.f32 	%f116, %f108, %f115;
	fma.rn.f32 	%f117, %f116, %f107, %f107;
	neg.f32 	%f118, %f117;
	fma.rn.f32 	%f119, 0f3F6EE581, 0f3FD774EB, %f118;
	selp.f32 	%f120, %f119, %f117, %p32;
	selp.f32 	%f121, 0f3F6EE581, 0f3FEEE581, %p32;
	selp.f32 	%f122, %f117, %f118, %p32;
	fma.rn.f32 	%f123, %f121, 0f3FD774EB, %f122;
	setp.lt.s32 	%p33, %r72, 0;
	selp.f32 	%f124, %f123, %f120, %p33;
	add.f32 	%f125, %f7, %f104;
	setp.eq.f32 	%p34, %f105, 0f00000000;
	selp.f32 	%f126, 0f40490FDB, 0f00000000, %p33;
	setp.eq.f32 	%p35, %f104, %f7;
	selp.f32 	%f127, 0f4016CBE4, 0f3F490FDB, %p33;
	selp.f32 	%f128, %f127, %f124, %p35;
	selp.f32 	%f129, %f126, %f128, %p34;
	abs.f32 	%f130, %f125;
	setp.nan.f32 	%p36, %f130, %f130;
	copysign.f32 	%f131, %f6, %f129;
	selp.f32 	%f132, %f125, %f131, %p36;
	mul.f32 	%f133, %f29, 0f3F371759;
	fma.rn.f32 	%f134, %f28, 0f3E59B3D0, %f133;
	fma.rn.f32 	%f135, %f30, 0f3D93DD98, %f134;
	fma.rn.f32 	%f205, %f135, %f132, %f205;
	add.f32 	%f209, %f209, %f135;
$L__BB0_15:
	add.s32 	%r75, %r75, 1;
	add.f32 	%f208, %f208, %f30;
	add.f32 	%f207, %f207, %f29;
	add.f32 	%f206, %f206, %f28;
$L__BB0_16:
	add.s32 	%r70, %r70, 2;
	setp.lt.s32 	%p37, %r70, 0;
	setp.ge.u32 	%p38, %r70, %r36;
	or.pred  	%p39, %p37, %p38;
	or.pred  	%p40, %p39, %p2;
	@%p40 bra 	$L__BB0_22;
	mul.lo.s32 	%r60, %r66, %r66;
	mad.lo.s32 	%r61, %r24, %r24, %r60;
	setp.gt.u32 	%p41, %r61, %r6;
	@%p41 bra 	$L__BB0_22;
	add.s32 	%r62, %r69, 8;
	cvt.s64.s32 	%rd9, %r62;
	add.s64 	%rd10, %rd2, %rd9;
	ld.global.u8 	%rs9, [%rd10];
	cvt.rn.f32.u16 	%f43, %rs9;
	ld.global.u8 	%rs10, [%rd10+1];
	cvt.rn.f32.u16 	%f44, %rs10;
	ld.global.u8 	%rs11, [%rd10+2];
	cvt.rn.f32.u16 	%f45, %rs11;
	ld.global.s8 	%rs12, [%rd10+3];
	setp.gt.s16 	%p42, %rs12, -1;
	@%p42 bra 	$L__BB0_22;
	or.b32  	%r63, %r24, %r66;
	setp.eq.s32 	%p43, %r63, 0;
	@%p43 bra 	$L__BB0_21;
	cvt.rn.f32.s32 	%f136, %r24;
	abs.f32 	%f137, %f136;
	setp.gt.f32 	%p44, %f7, %f137;
	selp.f32 	%f138, %f7, %f137, %p44;
	selp.f32 	%f139, %f137, %f7, %p44;
	div.rn.f32 	%f140, %f139, %f138;
	mul.f32 	%f141, %f140, %f140;
	fma.rn.f32 	%f142, %f141, 0f3B33710B, 0fBC807748;
	fma.rn.f32 	%f143, %f142, %f141, 0f3D2CDAB2;
	fma.rn.f32 	%f144, %f143, %f141, 0fBD992D10;
	fma.rn.f32 	%f145, %f144, %f141, 0f3DD9EA6C;
	fma.rn.f32 	%f146, %f145, %f141, 0fBE117CB1;
	fma.rn.f32 	%f147, %f146, %f141, 0f3E4CBCE0;
	fma.rn.f32 	%f148, %f147, %f141, 0fBEAAAA7D;
	mul.f32 	%f149, %f141, %f148;
	fma.rn.f32 	%f150, %f149, %f140, %f140;
	neg.f32 	%f151, %f150;
	fma.rn.f32 	%f152, 0f3F6EE581, 0f3FD774EB, %f151;
	selp.f32 	%f153, %f152, %f150, %p44;
	selp.f32 	%f154, 0f3F6EE581, 0f3FEEE581, %p44;
	selp.f32 	%f155, %f150, %f151, %p44;
	fma.rn.f32 	%f156, %f154, 0f3FD774EB, %f155;
	setp.lt.s32 	%p45, %r24, 0;
	selp.f32 	%f157, %f156, %f153, %p45;
	add.f32 	%f158, %f7, %f137;
	setp.eq.f32 	%p46, %f138, 0f00000000;
	selp.f32 	%f159, 0f40490FDB, 0f00000000, %p45;
	setp.eq.f32 	%p47, %f137, %f7;
	selp.f32 	%f160, 0f4016CBE4, 0f3F490FDB, %p45;
	selp.f32 	%f161, %f160, %f157, %p47;
	selp.f32 	%f162, %f159, %f161, %p46;
	abs.f32 	%f163, %f158;
	setp.nan.f32 	%p48, %f163, %f163;
	copysign.f32 	%f164, %f6, %f162;
	selp.f32 	%f165, %f158, %f164, %p48;
	mul.f32 	%f166, %f44, 0f3F371759;
	fma.rn.f32 	%f167, %f43, 0f3E59B3D0, %f166;
	fma.rn.f32 	%f168, %f45, 0f3D93DD98, %f167;
	fma.rn.f32 	%f205, %f168, %f165, %f205;
	add.f32 	%f209, %f209, %f168;
$L__BB0_21:
	add.s32 	%r75, %r75, 1;
	add.f32 	%f208, %f208, %f45;
	add.f32 	%f207, %f207, %f44;
	add.f32 	%f206, %f206, %f43;
$L__BB0_22:
	add.s32 	%r72, %r72, 2;
	add.s32 	%r71, %r71, 2;
	add.s32 	%r69, %r69, 8;
	setp.ne.s32 	%p49, %r71, 0;
	@%p49 bra 	$L__BB0_10;
$L__BB0_23:
	add.s32 	%r34, %r66, 1;
	setp.ne.s32 	%p50, %r66, %r38;
	mov.u32 	%r66, %r34;
	@%p50 bra 	$L__BB0_3;
	setp.gt.s32 	%p53, %r75, 0;
$L__BB0_25:
	mad.lo.s32 	%r35, %r36, %r46, %r3;
	not.pred 	%p51, %p53;
	@%p51 bra 	$L__BB0_27;
	ld.param.u32 	%r65, [extract_circular_features_param_5];
	add.f32 	%f169, %f206, %f207;
	add.f32 	%f170, %f169, %f208;
	mul.wide.s32 	%rd13, %r35, 20;
	add.s64 	%rd14, %rd1, %rd13;
	st.global.f32 	[%rd14], %f205;
	setp.gt.f32 	%p52, %f170, 0f00000000;
	div.rn.f32 	%f171, %f206, %f170;
	selp.f32 	%f172, %f171, 0f00000000, %p52;
	st.global.f32 	[%rd14+4], %f172;
	div.rn.f32 	%f173, %f207, %f170;
	selp.f32 	%f174, %f173, 0f00000000, %p52;
	st.global.f32 	[%rd14+8], %f174;
	div.rn.f32 	%f175, %f208, %f170;
	selp.f32 	%f176, %f175, 0f00000000, %p52;
	st.global.f32 	[%rd14+12], %f176;
	cvt.rn.f32.u32 	%f177, %r65;
	div.rn.f32 	%f178, %f209, %f177;
	st.global.f32 	[%rd14+16], %f178;
	bra.uni 	$L__BB0_28;
$L__BB0_27:
	mul.wide.s32 	%rd11, %r35, 20;
	add.s64 	%rd12, %rd1, %rd11;
	mov.b32 	%r64, 0;
	st.global.u32 	[%rd12], %r64;
	st.global.u32 	[%rd12+4], %r64;
	st.global.u32 	[%rd12+8], %r64;
	st.global.u32 	[%rd12+12], %r64;
	st.global.u32 	[%rd12+16], %r64;
$L__BB0_28:
	ret;

}
	// .globl	extract_features
.visible .entry extract_features(
	.param .u64 .ptr .align 1 extract_features_param_0,
	.param .u64 .ptr .align 1 extract_features_param_1,
	.param .u32 extract_features_param_2,
	.param .u32 extract_features_param_3,
	.param .u32 extract_features_param_4,
	.param .u32 extract_features_param_5
)
{
	.reg .pred 	%p<19>;
	.reg .b16 	%rs<22>;
	.reg .b32 	%r<91>;
	.reg .b32 	%f<258>;
	.reg .b64 	%rd<27>;

	ld.param.u64 	%rd3, [extract_features_param_0];
	ld.param.u32 	%r25, [extract_features_param_2];
	ld.param.u32 	%r29, [extract_features_param_3];
	ld.param.u32 	%r27, [extract_features_param_4];
	cvta.to.global.u64 	%rd1, %rd3;
	mov.u32 	%r30, %ctaid.x;
	mov.u32 	%r31, %ntid.x;
	mul.lo.s32 	%r1, %r30, %r31;
	mov.u32 	%r2, %tid.x;
	add.s32 	%r3, %r1, %r2;
	mov.u32 	%r32, %ctaid.y;
	mov.u32 	%r33, %ntid.y;
	mov.u32 	%r34, %tid.y;
	mad.lo.s32 	%r35, %r32, %r33, %r34;
	setp.ge.s32 	%p1, %r3, %r25;
	setp.ge.s32 	%p2, %r35, %r29;
	or.pred  	%p3, %p1, %p2;
	@%p3 bra 	$L__BB1_17;
	setp.lt.s32 	%p4, %r27, 0;
	mov.f32 	%f238, 0f00000000;
	mov.f32 	%f239, %f238;
	mov.f32 	%f240, %f238;
	mov.f32 	%f241, %f238;
	mov.f32 	%f242, %f238;
	mov.f32 	%f243, %f238;
	mov.f32 	%f244, %f238;
	mov.f32 	%f245, %f238;
	mov.f32 	%f246, %f238;
	@%p4 bra 	$L__BB1_12;
	neg.s32 	%r85, %r27;
	add.s32 	%r36, %r2, %r25;
	add.s32 	%r37, %r36, %r1;
	add.s32 	%r6, %r37, 3;
	mov.f32 	%f246, 0f00000000;
	mov.f32 	%f245, %f246;
	mov.f32 	%f244, %f246;
	mov.f32 	%f243, %f246;
	mov.f32 	%f242, %f246;
	mov.f32 	%f241, %f246;
	mov.f32 	%f240, %f246;
	mov.f32 	%f239, %f246;
	mov.f32 	%f238, %f246;
$L__BB1_3:
	add.s32 	%r38, %r85, %r27;
	sub.s32 	%r39, %r27, %r85;
	mul.lo.s32 	%r40, %r38, %r39;
	cvt.rn.f32.s32 	%f90, %r40;
	sqrt.rn.f32 	%f91, %f90;
	cvt.rzi.s32.f32 	%r8, %f91;
	setp.lt.s32 	%p5, %r8, 0;
	@%p5 bra 	$L__BB1_11;
	neg.s32 	%r90, %r8;
	add.s32 	%r41, %r29, %r35;
	add.s32 	%r42, %r41, %r85;
	rem.s32 	%r43, %r42, %r29;
	mul.lo.s32 	%r10, %r43, %r25;
	cvt.rn.f32.s32 	%f10, %r85;
	setp.lt.u32 	%p6, %r8, 2;
	@%p6 bra 	$L__BB1_8;
	shl.b32 	%r44, %r8, 1;
	sub.s32 	%r88, 1, %r8;
	and.b32  	%r45, %r44, -4;
	neg.s32 	%r87, %r45;
	sub.s32 	%r86, %r6, %r8;
$L__BB1_6:
	.pragma "nounroll";
	add.s32 	%r46, %r88, -1;
	add.s32 	%r47, %r86, -3;
	rem.s32 	%r48, %r47, %r25;
	add.s32 	%r49, %r10, %r48;
	shl.b32 	%r50, %r49, 2;
	cvt.s64.s32 	%rd4, %r50;
	add.s64 	%rd5, %rd1, %rd4;
	ld.global.u8 	%rs1, [%rd5];
	cvt.rn.f32.u16 	%f92, %rs1;
	ld.global.u8 	%rs2, [%rd5+1];
	cvt.rn.f32.u16 	%f93, %rs2;
	ld.global.u8 	%rs3, [%rd5+2];
	cvt.rn.f32.u16 	%f94, %rs3;
	add.f32 	%f95, %f238, %f92;
	add.f32 	%f96, %f239, %f93;
	add.f32 	%f97, %f240, %f94;
	cvt.rn.f32.s32 	%f98, %r46;
	fma.rn.f32 	%f99, %f98, %f92, %f241;
	fma.rn.f32 	%f100, %f10, %f92, %f242;
	fma.rn.f32 	%f101, %f98, %f93, %f243;
	fma.rn.f32 	%f102, %f10, %f93, %f244;
	fma.rn.f32 	%f103, %f98, %f94, %f245;
	fma.rn.f32 	%f104, %f10, %f94, %f246;
	add.s32 	%r51, %r88, 2;
	add.s32 	%r52, %r86, -2;
	rem.s32 	%r53, %r52, %r25;
	add.s32 	%r54, %r10, %r53;
	shl.b32 	%r55, %r54, 2;
	cvt.s64.s32 	%rd6, %r55;
	add.s64 	%rd7, %rd1, %rd6;
	ld.global.u8 	%rs4, [%rd7];
	cvt.rn.f32.u16 	%f105, %rs4;
	ld.global.u8 	%rs5, [%rd7+1];
	cvt.rn.f32.u16 	%f106, %rs5;
	ld.global.u8 	%rs6, [%rd7+2];
	cvt.rn.f32.u16 	%f107, %rs6;
	add.f32 	%f108, %f95, %f105;
	add.f32 	%f109, %f96, %f106;
	add.f32 	%f110, %f97, %f107;
	cvt.rn.f32.s32 	%f111, %r88;
	fma.rn.f32 	%f112, %f111, %f105, %f99;
	fma.rn.f32 	%f113, %f10, %f105, %f100;
	fma.rn.f32 	%f114, %f111, %f106, %f101;
	fma.rn.f32 	%f115, %f10, %f106, %f102;
	fma.rn.f32 	%f116, %f111, %f107, %f103;
	fma.rn.f32 	%f117, %f10, %f107, %f104;
	add.s32 	%r56, %r88, 1;
	add.s32 	%r57, %r86, -1;
	rem.s32 	%r58, %r57, %r25;
	add.s32 	%r59, %r10, %r58;
	shl.b32 	%r60, %r59, 2;
	cvt.s64.s32 	%rd8, %r60;
	add.s64 	%rd9, %rd1, %rd8;
	ld.global.u8 	%rs7, [%rd9];
	cvt.rn.f32.u16 	%f118, %rs7;
	ld.global.u8 	%rs8, [%rd9+1];
	cvt.rn.f32.u16 	%f119, %rs8;
	ld.global.u8 	%rs9, [%rd9+2];
	cvt.rn.f32.u16 	%f120, %rs9;
	add.f32 	%f121, %f108, %f118;
	add.f32 	%f122, %f109, %f119;
	add.f32 	%f123, %f110, %f120;
	cvt.rn.f32.s32 	%f124, %r56;
	fma.rn.f32 	%f125, %f124, %f118, %f112;
	fma.rn.f32 	%f126, %f10, %f118, %f113;
	fma.rn.f32 	%f127, %f124, %f119, %f114;
	fma.rn.f32 	%f128, %f10, %f119, %f115;
	fma.rn.f32 	%f129, %f124, %f120, %f116;
	fma.rn.f32 	%f130, %f10, %f120, %f117;
	rem.s32 	%r61, %r86, %r25;
	add.s32 	%r62, %r10, %r61;
	shl.b32 	%r63, %r62, 2;
	cvt.s64.s32 	%rd10, %r63;
	add.s64 	%rd11, %rd1, %rd10;
	ld.global.u8 	%rs10, [%rd11];
	cvt.rn.f32.u16 	%f131, %rs10;
	ld.global.u8 	%rs11, [%rd11+1];
	cvt.rn.f32.u16 	%f132, %rs11;
	ld.global.u8 	%rs12, [%rd11+2];
	cvt.rn.f32.u16 	%f133, %rs12;
	add.f32 	%f238, %f121, %f131;
	add.f32 	%f239, %f122, %f132;
	add.f32 	%f240, %f123, %f133;
	cvt.rn.f32.s32 	%f134, %r51;
	fma.rn.f32 	%f241, %f134, %f131, %f125;
	fma.rn.f32 	%f242, %f10, %f131, %f126;
	fma.rn.f32 	%f243, %f134, %f132, %f127;
	fma.rn.f32 	%f244, %f10, %f132, %f128;
	fma.rn.f32 	%f245, %f134, %f133, %f129;
	fma.rn.f32 	%f246, %f10, %f133, %f130;
	add.s32 	%r88, %r88, 4;
	add.s32 	%r87, %r87, 4;
	add.s32 	%r86, %r86, 4;
	setp.ne.s32 	%p7, %r87, 0;
	@%p7 bra 	$L__BB1_6;
	add.s32 	%r90, %r88, -1;
$L__BB1_8:
	and.b32  	%r64, %r8, 1;
	setp.eq.b32 	%p8, %r64, 1;
	not.pred 	%p9, %p8;
	@%p9 bra 	$L__BB1_10;
	add.s32 	%r65, %r25, %r3;
	add.s32 	%r66, %r65, %r90;
	rem.s32 	%r67, %r66, %r25;
	add.s32 	%r68, %r10, %r67;
	shl.b32 	%r69, %r68, 2;
	cvt.s64.s32 	%rd12, %r69;
	add.s64 	%rd13, %rd1, %rd12;
	ld.global.u8 	%rs13, [%rd13];
	cvt.rn.f32.u16 	%f135, %rs13;
	ld.global.u8 	%rs14, [%rd13+1];
	cvt.rn.f32.u16 	%f136, %rs14;
	ld.global.u8 	%rs15, [%rd13+2];
	cvt.rn.f32.u16 	%f137, %rs15;
	add.f32 	%f138, %f238, %f135;
	add.f32 	%f139, %f239, %f136;
	add.f32 	%f140, %f240, %f137;
	cvt.rn.f32.s32 	%f141, %r90;
	fma.rn.f32 	%f142, %f141, %f135, %f241;
	fma.rn.f32 	%f143, %f10, %f135, %f242;
	fma.rn.f32 	%f144, %f141, %f136, %f243;
	fma.rn.f32 	%f145, %f10, %f136, %f244;
	fma.rn.f32 	%f146, %f141, %f137, %f245;
	fma.rn.f32 	%f147, %f10, %f137, %f246;
	add.s32 	%r70, %r90, 1;
	add.s32 	%r71, %r66, 1;
	rem.s32 	%r72, %r71, %r25;
	add.s32 	%r73, %r10, %r72;
	shl.b32 	%r74, %r73, 2;
	cvt.s64.s32 	%rd14, %r74;
	add.s64 	%rd15, %rd1, %rd14;
	ld.global.u8 	%rs16, [%rd15];
	cvt.rn.f32.u16 	%f148, %rs16;
	ld.global.u8 	%rs17, [%rd15+1];
	cvt.rn.f32.u16 	%f149, %rs17;
	ld.global.u8 	%rs18, [%rd15+2];
	cvt.rn.f32.u16 	%f150, %rs18;
	add.f32 	%f238, %f138, %f148;
	add.f32 	%f239, %f139, %f149;
	add.f32 	%f240, %f140, %f150;
	cvt.rn.f32.s32 	%f151, %r70;
	fma.rn.f32 	%f241, %f151, %f148, %f142;
	fma.rn.f32 	%f242, %f10, %f148, %f143;
	fma.rn.f32 	%f243, %f151, %f149, %f144;
	fma.rn.f32 	%f244, %f10, %f149, %f145;
	fma.rn.f32 	%f245, %f151, %f150, %f146;
	fma.rn.f32 	%f246, %f10, %f150, %f147;
	add.s32 	%r90, %r90, 2;
$L__BB1_10:
	add.s32 	%r75, %r25, %r3;
	add.s32 	%r76, %r75, %r90;
	rem.s32 	%r77, %r76, %r25;
	add.s32 	%r78, %r10, %r77;
	shl.b32 	%r79, %r78, 2;
	cvt.s64.s32 	%rd16, %r79;
	add.s64 	%rd17, %rd1, %rd16;
	ld.global.u8 	%rs19, [%rd17];
	cvt.rn.f32.u16 	%f152, %rs19;
	ld.global.u8 	%rs20, [%rd17+1];
	cvt.rn.f32.u16 	%f153, %rs20;
	ld.global.u8 	%rs21, [%rd17+2];
	cvt.rn.f32.u16 	%f154, %rs21;
	add.f32 	%f238, %f238, %f152;
	add.f32 	%f239, %f239, %f153;
	add.f32 	%f240, %f240, %f154;
	cvt.rn.f32.s32 	%f155, %r90;
	fma.rn.f32 	%f241, %f155, %f152, %f241;
	fma.rn.f32 	%f242, %f10, %f152, %f242;
	fma.rn.f32 	%f243, %f155, %f153, %f243;
	fma.rn.f32 	%f244, %f10, %f153, %f244;
	fma.rn.f32 	%f245, %f155, %f154, %f245;
	fma.rn.f32 	%f246, %f10, %f154, %f246;
$L__BB1_11:
	add.s32 	%r24, %r85, 1;
	setp.ne.s32 	%p10, %r27, %r85;
	mov.u32 	%r85, %r24;
	@%p10 bra 	$L__BB1_3;
$L__BB1_12:
	add.f32 	%f157, %f238, %f239;
	add.f32 	%f83, %f157, %f240;
	setp.leu.f32 	%p11, %f83, 0f00000000;
	mov.f32 	%f256, 0f00000000;
	@%p11 bra 	$L__BB1_14;
	add.f32 	%f158, %f241, %f243;
	add.f32 	%f159, %f158, %f245;
	div.rn.f32 	%f160, %f159, %f83;
	add.f32 	%f161, %f242, %f244;
	add.f32 	%f162, %f161, %f246;
	div.rn.f32 	%f163, %f162, %f83;
	abs.f32 	%f164, %f160;
	abs.f32 	%f165, %f163;
	setp.gt.f32 	%p12, %f165, %f164;
	selp.f32 	%f166, %f165, %f164, %p12;
	selp.f32 	%f167, %f164, %f165, %p12;
	div.rn.f32 	%f168, %f167, %f166;
	mul.f32 	%f169, %f168, %f168;
	fma.rn.f32 	%f170, %f169, 0f3B33710B, 0fBC807748;
	fma.rn.f32 	%f171, %f170, %f169, 0f3D2CDAB2;
	fma.rn.f32 	%f172, %f171, %f169, 0fBD992D10;
	fma.rn.f32 	%f173, %f172, %f169, 0f3DD9EA6C;
	fma.rn.f32 	%f174, %f173, %f169, 0fBE117CB1;
	fma.rn.f32 	%f175, %f174, %f169, 0f3E4CBCE0;
	fma.rn.f32 	%f176, %f175, %f169, 0fBEAAAA7D;
	mul.f32 	%f177, %f169, %f176;
	fma.rn.f32 	%f178, %f177, %f168, %f168;
	neg.f32 	%f179, %f178;
	fma.rn.f32 	%f180, 0f3F6EE581, 0f3FD774EB, %f179;
	selp.f32 	%f181, %f180, %f178, %p12;
	selp.f32 	%f182, 0f3F6EE581, 0f3FEEE581, %p12;
	selp.f32 	%f183, %f178, %f179, %p12;
	mov.b32 	%r80, %f160;
	fma.rn.f32 	%f184, %f182, 0f3FD774EB, %f183;
	setp.lt.s32 	%p13, %r80, 0;
	selp.f32 	%f185, %f184, %f181, %p13;
	add.f32 	%f186, %f164, %f165;
	setp.eq.f32 	%p14, %f166, 0f00000000;
	selp.f32 	%f187, 0f40490FDB, 0f00000000, %p13;
	setp.eq.f32 	%p15, %f164, %f165;
	selp.f32 	%f188, 0f4016CBE4, 0f3F490FDB, %p13;
	selp.f32 	%f189, %f188, %f185, %p15;
	selp.f32 	%f190, %f187, %f189, %p14;
	abs.f32 	%f191, %f186;
	setp.nan.f32 	%p16, %f191, %f191;
	copysign.f32 	%f192, %f163, %f190;
	selp.f32 	%f256, %f186, %f192, %p16;
$L__BB1_14:
	ld.param.u32 	%r83, [extract_features_param_5];
	setp.lt.s32 	%p17, %r83, 1;
	mov.f32 	%f257, 0f00000000;
	@%p17 bra 	$L__BB1_16;
	ld.param.u32 	%r84, [extract_features_param_5];
	cvt.rn.f32.u32 	%f194, %r84;
	mul.f32 	%f195, %f194, 0f40400000;
	div.rn.f32 	%f257, %f83, %f195;
$L__BB1_16:
	ld.param.u64 	%rd26, [extract_features_param_1];
	setp.gt.f32 	%p18, %f83, 0f00000000;
	mad.lo.s32 	%r81, %r25, %r35, %r3;
	cvta.to.global.u64 	%rd18, %rd26;
	mul.wide.s32 	%rd19, %r81, 4;
	add.s64 	%rd20, %rd18, %rd19;
	st.global.f32 	[%rd20], %f256;
	mul.lo.s32 	%r82, %r29, %r25;
	mul.wide.s32 	%rd21, %r82, 4;
	add.s64 	%rd22, %rd20, %rd21;
	div.rn.f32 	%f196, %f238, %f83;
	selp.f32 	%f197, %f196, 0f00000000, %p18;
	st.global.f32 	[%rd22], %f197;
	add.s64 	%rd23, %rd22, %rd21;
	div.rn.f32 	%f198, %f239, %f83;
	selp.f32 	%f199, %f198, 0f00000000, %p18;
	st.global.f32 	[%rd23], %f199;
	add.s64 	%rd24, %rd23, %rd21;
	div.rn.f32 	%f200, %f240, %f83;
	selp.f32 	%f201, %f200, 0f00000000, %p18;
	st.global.f32 	[%rd24], %f201;
	add.s64 	%rd25, %rd24, %rd21;
	st.global.f32 	[%rd25], %f257;
$L__BB1_17:
	ret;

}


// ===== COMPILED SASS (sm_100) =====

	.target	sm_100

	.elftype	@"ET_EXEC"


//--------------------- .note.nv.tkinfo           --------------------------
	.section	.note.nv.tkinfo,"",@"SHT_NOTE"
	.sectionflags	@"SHF_NOTE_NV_TKINFO"
	.tkinfo
        /*0018*/ 	.word	0x00000002
        /*0030*/ 	.string	""
        /*0030*/ 	.string	"ptxas"
        /*0030*/ 	.string	"Cuda compilation tools, release 13.0, V13.0.88"
        /*0030*/ 	.string	"Build cuda_13.0.r13.0/compiler.36424714_0"
        /*0030*/ 	.string	"-arch sm_100 -m 64 "



//--------------------- .note.nv.cuinfo           --------------------------
	.section	.note.nv.cuinfo,"",@"SHT_NOTE"
	.sectionflags	@"SHF_NOTE_NV_CUINFO"
        /*0018*/ 	.short	0x0002
        /*001a*/ 	.short	0x0064
        /*001c*/ 	.short	0x0082
	.zero		2


//--------------------- .nv.info                  --------------------------
	.section	.nv.info,"",@"SHT_CUDA_INFO"
	.align	4


	//----- nvinfo : EIATTR_REGCOUNT
	.align		4
        /*0000*/ 	.byte	0x04, 0x2f
        /*0002*/ 	.short	(.L_1 - .L_0)
	.align		4
.L_0:
        /*0004*/ 	.word	index@(extract_circular_features)
        /*0008*/ 	.word	0x00000022


	//----- nvinfo : EIATTR_FRAME_SIZE
	.align		4
.L_1:
        /*000c*/ 	.byte	0x04, 0x11
        /*000e*/ 	.short	(.L_3 - .L_2)
	.align		4
.L_2:
        /*0010*/ 	.word	index@($__internal_2_$__cuda_sm3x_div_rn_noftz_f32_slowpath)
        /*0014*/ 	.word	0x00000000


	//----- nvinfo : EIATTR_FRAME_SIZE
	.align		4
.L_3:
        /*0018*/ 	.byte	0x04, 0x11
        /*001a*/ 	.short	(.L_5 - .L_4)
	.align		4
.L_4:
        /*001c*/ 	.word	index@(extract_circular_features)
        /*0020*/ 	.word	0x00000000


	//----- nvinfo : EIATTR_REGCOUNT
	.align		4
.L_5:
        /*0024*/ 	.byte	0x04, 0x2f
        /*0026*/ 	.short	(.L_7 - .L_6)
	.align		4
.L_6:
        /*0028*/ 	.word	index@(extract_features)
        /*002c*/ 	.word	0x00000020


	//----- nvinfo : EIATTR_FRAME_SIZE
	.align		4
.L_7:
        /*0030*/ 	.byte	0x04, 0x11
        /*0032*/ 	.short	(.L_9 - .L_8)
	.align		4
.L_8:
        /*0034*/ 	.word	index@($__internal_1_$__cuda_sm3x_div_rn_noftz_f32_slowpath)
        /*0038*/ 	.word	0x00000000


	//----- nvinfo : EIATTR_FRAME_SIZE
	.align		4
.L_9:
        /*003c*/ 	.byte	0x04, 0x11
        /*003e*/ 	.short	(.L_11 - .L_10)
	.align		4
.L_10:
        /*0040*/ 	.word	index@($__internal_0_$__cuda_sm20_sqrt_rn_f32_slowpath)
        /*0044*/ 	.word	0x00000000


	//----- nvinfo : EIATTR_FRAME_SIZE
	.align		4
.L_11:
        /*0048*/ 	.byte	0x04, 0x11
        /*004a*/ 	.short	(.L_13 - .L_12)
	.align		4
.L_12:
        /*004c*/ 	.word	index@(extract_features)
        /*0050*/ 	.word	0x00000000


	//----- nvinfo : EIATTR_MIN_STACK_SIZE
	.align		4
.L_13:
        /*0054*/ 	.byte	0x04, 0x12
        /*0056*/ 	.short	(.L_15 - .L_14)
	.align		4
.L_14:
        /*0058*/ 	.word	index@(extract_features)
        /*005c*/ 	.word	0x00000000


	//----- nvinfo : EIATTR_MIN_STACK_SIZE
	.align		4
.L_15:
        /*0060*/ 	.byte	0x04, 0x12
        /*0062*/ 	.short	(.L_17 - .L_16)
	.align		4
.L_16:
        /*0064*/ 	.word	index@(extract_circular_features)
        /*0068*/ 	.word	0x00000000
.L_17:


//--------------------- .nv.compat                --------------------------
	.section	.nv.compat,"",@"SHT_CUDA_COMPAT_INFO"
	.align	4
        /*0000*/ 	.byte	0x02, 0x09, 0x00, 0x00, 0x02, 0x02, 0x01, 0x00, 0x02, 0x05, 0x05, 0x00, 0x03, 0x07, 0x01, 0x01
        /*0010*/ 	.byte	0x02, 0x03, 0x00, 0x00, 0x02, 0x06, 0x01, 0x00, 0x04, 0x0b, 0x08, 0x00, 0x01, 0x00, 0x00, 0x00
        /*0020*/ 	.byte	0x00, 0x00, 0x00, 0x00


//--------------------- .nv.info.extract_features --------------------------
	.section	.nv.info.extract_features,"",@"SHT_CUDA_INFO"
	.sectionflags	@""
	.align	4


	//----- nvinfo : EIATTR_CUDA_API_VERSION
	.align		4
        /*0000*/ 	.byte	0x04, 0x37
        /*0002*/ 	.short	(.L_19 - .L_18)
.L_18:
        /*0004*/ 	.word	0x00000082


	//----- nvinfo : EIATTR_KPARAM_INFO
	.align		4
.L_19:
        /*0008*/ 	.byte	0x04, 0x17
        /*000a*/ 	.short	(.L_21 - .L_20)
.L_20:
        /*000c*/ 	.word	0x00000000
        /*0010*/ 	.short	0x0005
        /*0012*/ 	.short	0x001c
        /*0014*/ 	.byte	0x00, 0xf0, 0x11, 0x00


	//----- nvinfo : EIATTR_KPARAM_INFO
	.align		4
.L_21:
        /*0018*/ 	.byte	0x04, 0x17
        /*001a*/ 	.short	(.L_23 - .L_22)
.L_22:
        /*001c*/ 	.word	0x00000000
        /*0020*/ 	.short	0x0004
        /*0022*/ 	.short	0x0018
        /*0024*/ 	.byte	0x00, 0xf0, 0x11, 0x00


	//----- nvinfo : EIATTR_KPARAM_INFO
	.align		4
.L_23:
        /*0028*/ 	.byte	0x04, 0x17
        /*002a*/ 	.short	(.L_25 - .L_24)
.L_24:
        /*002c*/ 	.word	0x00000000
        /*0030*/ 	.short	0x0003
        /*0032*/ 	.short	0x0014
        /*0034*/ 	.byte	0x00, 0xf0, 0x11, 0x00


	//----- nvinfo : EIATTR_KPARAM_INFO
	.align		4
.L_25:
        /*0038*/ 	.byte	0x04, 0x17
        /*003a*/ 	.short	(.L_27 - .L_26)
.L_26:
        /*003c*/ 	.word	0x00000000
        /*0040*/ 	.short	0x0002
        /*0042*/ 	.short	0x0010
        /*0044*/ 	.byte	0x00, 0xf0, 0x11, 0x00


	//----- nvinfo : EIATTR_KPARAM_INFO
	.align		4
.L_27:
        /*0048*/ 	.byte	0x04, 0x17
        /*004a*/ 	.short	(.L_29 - .L_28)
.L_28:
        /*004c*/ 	.word	0x00000000
        /*0050*/ 	.short	0x0001
        /*0052*/ 	.short	0x0008
        /*0054*/ 	.byte	0x00, 0xf5, 0x21, 0x00


	//----- nvinfo : EIATTR_KPARAM_INFO
	.align		4
.L_29:
        /*0058*/ 	.byte	0x04, 0x17
        /*005a*/ 	.short	(.L_31 - .L_30)
.L_30:
        /*005c*/ 	.word	0x00000000
        /*0060*/ 	.short	0x0000
        /*0062*/ 	.short	0x0000
        /*0064*/ 	.byte	0x00, 0xf5, 0x21, 0x00


	//----- nvinfo : EIATTR_SPARSE_MMA_MASK
	.align		4
.L_31:
        /*0068*/ 	.byte	0x03, 0x50
        /*006a*/ 	.short	0x0000


	//----- nvinfo : EIATTR_MAXREG_COUNT
	.align		4
        /*006c*/ 	.byte	0x03, 0x1b
        /*006e*/ 	.short	0x00ff


	//----- nvinfo : EIATTR_MERCURY_ISA_VERSION
	.align		4
        /*0070*/ 	.byte	0x03, 0x5f
        /*0072*/ 	.short	0x0101


	//----- nvinfo : EIATTR_VRC_CTA_INIT_COUNT
	.align		4
        /*0074*/ 	.byte	0x02, 0x4a
	.zero		1
	.zero		1


	//----- nvinfo : EIATTR_EXIT_INSTR_OFFSETS
	.align		4
        /*0078*/ 	.byte	0x04, 0x1c
        /*007a*/ 	.short	(.L_33 - .L_32)


	//   ....[0]....
.L_32:
        /*007c*/ 	.word	0x000000d0


	//   ....[1]....
        /*0080*/ 	.word	0x00002220


	//----- nvinfo : EIATTR_CRS_STACK_SIZE
	.align		4
.L_33:
        /*0084*/ 	.byte	0x04, 0x1e
        /*0086*/ 	.short	(.L_35 - .L_34)
.L_34:
        /*0088*/ 	.word	0x00000000


	//----- nvinfo : EIATTR_CBANK_PARAM_SIZE
	.align		4
.L_35:
        /*008c*/ 	.byte	0x03, 0x19
        /*008e*/ 	.short	0x0020


	//----- nvinfo : EIATTR_PARAM_CBANK
	.align		4
        /*0090*/ 	.byte	0x04, 0x0a
        /*0092*/ 	.short	(.L_37 - .L_36)
	.align		4
.L_36:
        /*0094*/ 	.word	index@(.nv.constant0.extract_features)
        /*0098*/ 	.short	0x0380
        /*009a*/ 	.short	0x0020


	//----- nvinfo : EIATTR_SW_WAR
	.align		4
.L_37:
        /*009c*/ 	.byte	0x04, 0x36
        /*009e*/ 	.short	(.L_39 - .L_38)
.L_38:
        /*00a0*/ 	.word	0x00000008
.L_39:


//--------------------- .nv.info.extract_circular_features --------------------------
	.section	.nv.info.extract_circular_features,"",@"SHT_CUDA_INFO"
	.sectionflags	@""
	.align	4


	//----- nvinfo : EIATTR_CUDA_API_VERSION
	.align		4
        /*0000*/ 	.byte	0x04, 0x37
        /*0002*/ 	.short	(.L_41 - .L_40)
.L_40:
        /*0004*/ 	.word	0x00000082


	//----- nvinfo : EIATTR_KPARAM_INFO
	.align		4
.L_41:
        /*0008*/ 	.byte	0x04, 0x17
        /*000a*/ 	.short	(.L_43 - .L_42)
.L_42:
        /*000c*/ 	.word	0x00000000
        /*0010*/ 	.short	0x0005
        /*0012*/ 	.short	0x001c
        /*0014*/ 	.byte	0x00, 0xf0, 0x11, 0x00


	//----- nvinfo : EIATTR_KPARAM_INFO
	.align		4
.L_43:
        /*0018*/ 	.byte	0x04, 0x17
        /*001a*/ 	.short	(.L_45 - .L_44)
.L_44:
        /*001c*/ 	.word	0x00000000
        /*0020*/ 	.short	0x0004
        /*0022*/ 	.short	0x0018
        /*0024*/ 	.byte	0x00, 0xf0, 0x11, 0x00


	//----- nvinfo : EIATTR_KPARAM_INFO
	.align		4
.L_45:
        /*0028*/ 	.byte	0x04, 0x17
        /*002a*/ 	.short	(.L_47 - .L_46)
.L_46:
        /*002c*/ 	.word	0x00000000
        /*0030*/ 	.short	0x0003
        /*0032*/ 	.short	0x0014
        /*0034*/ 	.byte	0x00, 0xf0, 0x11, 0x00


	//----- nvinfo : EIATTR_KPARAM_INFO
	.align		4
.L_47:
        /*0038*/ 	.byte	0x04, 0x17
        /*003a*/ 	.short	(.L_49 - .L_48)
.L_48:
        /*003c*/ 	.word	0x00000000
        /*0040*/ 	.short	0x0002
        /*0042*/ 	.short	0x0010
        /*0044*/ 	.byte	0x00, 0xf0, 0x11, 0x00


	//----- nvinfo : EIATTR_KPARAM_INFO
	.align		4
.L_49:
        /*0048*/ 	.byte	0x04, 0x17
        /*004a*/ 	.short	(.L_51 - .L_50)
.L_50:
        /*004c*/ 	.word	0x00000000
        /*0050*/ 	.short	0x0001
        /*0052*/ 	.short	0x0008
        /*0054*/ 	.byte	0x00, 0xf5, 0x21, 0x00


	//----- nvinfo : EIATTR_KPARAM_INFO
	.align		4
.L_51:
        /*0058*/ 	.byte	0x04, 0x17
        /*005a*/ 	.short	(.L_53 - .L_52)
.L_52:
        /*005c*/ 	.word	0x00000000
        /*0060*/ 	.short	0x0000
        /*0062*/ 	.short	0x0000
        /*0064*/ 	.byte	0x00, 0xf5, 0x21, 0x00


	//----- nvinfo : EIATTR_SPARSE_MMA_MASK
	.align		4
.L_53:
        /*0068*/ 	.byte	0x03, 0x50
        /*006a*/ 	.short	0x0000


	//----- nvinfo : EIATTR_MAXREG_COUNT
	.align		4
        /*006c*/ 	.byte	0x03, 0x1b
        /*006e*/ 	.short	0x00ff


	//----- nvinfo : EIATTR_MERCURY_ISA_VERSION
	.align		4
        /*0070*/ 	.byte	0x03, 0x5f
        /*0072*/ 	.short	0x0101


	//----- nvinfo : EIATTR_VRC_CTA_INIT_COUNT
	.align		4
        /*0074*/ 	.byte	0x02, 0x4a
	.zero		1
	.zero		1


	//----- nvinfo : EIATTR_EXIT_INSTR_OFFSETS
	.align		4
        /*0078*/ 	.byte	0x04, 0x1c
        /*007a*/ 	.short	(.L_55 - .L_54)


	//   ....[0]....
.L_54:
        /*007c*/ 	.word	0x000000c0


	//   ....[1]....
        /*0080*/ 	.word	0x000016c0


	//   ....[2]....
        /*0084*/ 	.word	0x00001740


	//----- nvinfo : EIATTR_CRS_STACK_SIZE
	.align		4
.L_55:
        /*0088*/ 	.byte	0x04, 0x1e
        /*008a*/ 	.short	(.L_57 - .L_56)
.L_56:
        /*008c*/ 	.word	0x00000000


	//----- nvinfo : EIATTR_CBANK_PARAM_SIZE
	.align		4
.L_57:
        /*0090*/ 	.byte	0x03, 0x19
        /*0092*/ 	.short	0x0020


	//----- nvinfo : EIATTR_PARAM_CBANK
	.align		4
        /*0094*/ 	.byte	0x04, 0x0a
        /*0096*/ 	.short	(.L_59 - .L_58)
	.align		4
.L_58:
        /*0098*/ 	.word	index@(.nv.constant0.extract_circular_features)
        /*009c*/ 	.short	0x0380
        /*009e*/ 	.short	0x0020


	//----- nvinfo : EIATTR_SW_WAR
	.align		4
.L_59:
        /*00a0*/ 	.byte	0x04, 0x36
        /*00a2*/ 	.short	(.L_61 - .L_60)
.L_60:
        /*00a4*/ 	.word	0x00000008
.L_61:


//--------------------- .nv.callgraph             --------------------------
	.section	.nv.callgraph,"",@"SHT_CUDA_CALLGRAPH"
	.align	4
	.sectionentsize	8
	.align		4
        /*0000*/ 	.word	0x00000000
	.align		4
        /*0004*/ 	.word	0xffffffff
	.align		4
        /*0008*/ 	.word	0x00000000
	.align		4
        /*000c*/ 	.word	0xfffffffe
	.align		4
        /*0010*/ 	.word	0x00000000
	.align		4
        /*0014*/ 	.word	0xfffffffd
	.align		4
        /*0018*/ 	.word	0x00000000
	.align		4
        /*001c*/ 	.word	0xfffffffc


//--------------------- .text.extract_features    --------------------------
	.section	.text.extract_features,"ax",@progbits
	.align	128
        .global         extract_features
        .type           extract_features,@function
        .size           extract_features,(.L_x_75 - extract_features)
        .other          extract_features,@"STO_CUDA_ENTRY STV_DEFAULT"
extract_features:
.text.extract_features:
[----:B------:R-:W-:Y:S01]  /*0000*/  LDC R1, c[0x0][0x37c] ;  /* 0x0000df00ff017b82 */ /* 0x000fe20000000800 */
[----:B------:R-:W0:Y:S07]  /*0010*/  S2R R5, SR_TID.Y ;  /* 0x0000000000057919 */ /* 0x000e2e0000002200 */
[----:B------:R-:W1:Y:S01]  /*0020*/  S2UR UR4, SR_CTAID.X ;  /* 0x00000000000479c3 */ /* 0x000e620000002500 */
[----:B------:R-:W1:Y:S01]  /*0030*/  LDCU UR5, c[0x0][0x360] ;  /* 0x00006c00ff0577ac */ /* 0x000e620008000800 */
[----:B------:R-:W2:Y:S06]  /*0040*/  S2R R15, SR_TID.X ;  /* 0x00000000000f7919 */ /* 0x000eac0000002100 */
[----:B------:R-:W0:Y:S08]  /*0050*/  S2UR UR6, SR_CTAID.Y ;  /* 0x00000000000679c3 */ /* 0x000e300000002600 */
[----:B------:R-:W0:Y:S08]  /*0060*/  LDC R12, c[0x0][0x364] ;  /* 0x0000d900ff0c7b82 */ /* 0x000e300000000800 */
[----:B------:R-:W3:Y:S01]  /*0070*/  LDC.64 R2, c[0x0][0x390] ;  /* 0x0000e400ff027b82 */ /* 0x000ee20000000a00 */
[----:B-1----:R-:W-:-:S06]  /*0080*/  UIMAD UR4, UR4, UR5, URZ ;  /* 0x00000005040472a4 */ /* 0x002fcc000f8e02ff */
[----:B--2---:R-:W-:Y:S02]  /*0090*/  VIADD R13, R15, UR4 ;  /* 0x000000040f0d7c36 */ /* 0x004fe40008000000 */
[----:B0-----:R-:W-:-:S05]  /*00a0*/  IMAD R12, R12, UR6, R5 ;  /* 0x000000060c0c7c24 */ /* 0x001fca000f8e0205 */
[----:B---3--:R-:W-:-:S04]  /*00b0*/  ISETP.GE.AND P0, PT, R12, R3, PT ;  /* 0x000000030c00720c */ /* 0x008fc80003f06270 */
[----:B------:R-:W-:-:S13]  /*00c0*/  ISETP.GE.OR P0, PT, R13, R2, P0 ;  /* 0x000000020d00720c */ /* 0x000fda0000706670 */
[----:B------:R-:W-:Y:S05]  /*00d0*/  @P0 EXIT ;  /* 0x000000000000094d */ /* 0x000fea0003800000 */
[----:B------:R-:W0:Y:S01]  /*00e0*/  LDCU UR5, c[0x0][0x398] ;  /* 0x00007300ff0577ac */ /* 0x000e220008000800 */
[----:B------:R-:W-:Y:S01]  /*00f0*/  IMAD.MOV.U32 R9, RZ, RZ, RZ ;  /* 0x000000ffff097224 */ /* 0x000fe200078e00ff */
[----:B------:R-:W-:Y:S02]  /*0100*/  CS2R R4, SRZ ;  /* 0x0000000000047805 */ /* 0x000fe4000001ff00 */
[----:B------:R-:W-:Y:S02]  /*0110*/  CS2R R6, SRZ ;  /* 0x0000000000067805 */ /* 0x000fe4000001ff00 */
[----:B------:R-:W-:Y:S02]  /*0120*/  CS2R R10, SRZ ;  /* 0x00000000000a7805 */ /* 0x000fe4000001ff00 */
[----:B------:R-:W-:Y:S01]  /*0130*/  CS2R R18, SRZ ;  /* 0x0000000000127805 */ /* 0x000fe2000001ff00 */
[----:B------:R-:W1:Y:S01]  /*0140*/  LDCU.64 UR8, c[0x0][0x358] ;  /* 0x00006b00ff0877ac */ /* 0x000e620008000a00 */
[----:B0-----:R-:W-:-:S09]  /*0150*/  UISETP.GE.AND UP0, UPT, UR5, URZ, UPT ;  /* 0x000000ff0500728c */ /* 0x001fd2000bf06270 */
[----:B-1----:R-:W-:Y:S05]  /*0160*/  BRA.U !UP0, `(.L_x_0) ;  /* 0x0000001508907547 */ /* 0x002fea000b800000 */
[----:B------:R-:W-:Y:S01]  /*0170*/  IADD3 R8, PT, PT, R2, UR4, R15 ;  /* 0x0000000402087c10 */ /* 0x000fe2000fffe00f */
[----:B------:R-:W-:Y:S01]  /*0180*/  HFMA2 R9, -RZ, RZ, 0, 0 ;  /* 0x00000000ff097431 */ /* 0x000fe200000001ff */
[----:B------:R-:W-:Y:S02]  /*0190*/  CS2R R18, SRZ ;  /* 0x0000000000127805 */ /* 0x000fe4000001ff00 */
[----:B------:R-:W-:Y:S02]  /*01a0*/  CS2R R4, SRZ ;  /* 0x0000000000047805 */ /* 0x000fe4000001ff00 */
[----:B------:R-:W-:Y:S02]  /*01b0*/  CS2R R6, SRZ ;  /* 0x0000000000067805 */ /* 0x000fe4000001ff00 */
[----:B------:R-:W-:Y:S01]  /*01c0*/  CS2R R10, SRZ ;  /* 0x00000000000a7805 */ /* 0x000fe2000001ff00 */
[----:B------:R-:W-:Y:S01]  /*01d0*/  VIADD R8, R8, 0x3 ;  /* 0x0000000308087836 */ /* 0x000fe20000000000 */
[----:B------:R-:W-:-:S12]  /*01e0*/  UIADD3 UR4, UPT, UPT, -UR5, URZ, URZ ;  /* 0x000000ff05047290 */ /* 0x000fd8000fffe1ff */
.L_x_7:
[----:B------:R-:W0:Y:S02]  /*01f0*/  LDCU UR6, c[0x0][0x398] ;  /* 0x00007300ff0677ac */ /* 0x000e240008000800 */
[----:B0-----:R-:W-:Y:S02]  /*0200*/  UIADD3 UR5, UPT, UPT, UR4, UR6, URZ ;  /* 0x0000000604057290 */ /* 0x001fe4000fffe0ff */
[----:B------:R-:W-:-:S04]  /*0210*/  UIADD3 UR6, UPT, UPT, -UR4, UR6, URZ ;  /* 0x0000000604067290 */ /* 0x000fc8000fffe1ff */
[----:B------:R-:W-:-:S06]  /*0220*/  UIMAD UR5, UR5, UR6, URZ ;  /* 0x00000006050572a4 */ /* 0x000fcc000f8e02ff */
[----:B------:R-:W-:-:S04]  /*0230*/  I2FP.F32.S32 R3, UR5 ;  /* 0x0000000500037c45 */ /* 0x000fc80008201400 */
[----:B------:R0:W1:Y:S01]  /*0240*/  MUFU.RSQ R2, R3 ;  /* 0x0000000300027308 */ /* 0x0000620000001400 */
[----:B------:R-:W-:-:S05]  /*0250*/  VIADD R0, R3, 0xf3000000 ;  /* 0xf300000003007836 */ /* 0x000fca0000000000 */
[----:B------:R-:W-:-:S13]  /*0260*/  ISETP.GT.U32.AND P0, PT, R0, 0x727fffff, PT ;  /* 0x727fffff0000780c */ /* 0x000fda0003f04070 */
[----:B01----:R-:W-:Y:S05]  /*0270*/  @!P0 BRA `(.L_x_1) ;  /* 0x00000000000c8947 */ /* 0x003fea0003800000 */
[----:B------:R-:W-:-:S07]  /*0280*/  MOV R14, 0x2a0 ;  /* 0x000002a0000e7802 */ /* 0x000fce0000000f00 */
[----:B------:R-:W-:Y:S05]  /*0290*/  CALL.REL.NOINC `($__internal_0_$__cuda_sm20_sqrt_rn_f32_slowpath) ;  /* 0x0000001c00e47944 */ /* 0x000fea0003c00000 */
[----:B------:R-:W-:Y:S05]  /*02a0*/  BRA `(.L_x_2) ;  /* 0x0000000000107947 */ /* 0x000fea0003800000 */
.L_x_1:
[----:B------:R-:W-:Y:S01]  /*02b0*/  FMUL.FTZ R0, R3, R2 ;  /* 0x0000000203007220 */ /* 0x000fe20000410000 */
[----:B------:R-:W-:-:S03]  /*02c0*/  FMUL.FTZ R2, R2, 0.5 ;  /* 0x3f00000002027820 */ /* 0x000fc60000410000 */
[----:B------:R-:W-:-:S04]  /*02d0*/  FFMA R3, -R0, R0, R3 ;  /* 0x0000000000037223 */ /* 0x000fc80000000103 */
[----:B------:R-:W-:-:S07]  /*02e0*/  FFMA R0, R3, R2, R0 ;  /* 0x0000000203007223 */ /* 0x000fce0000000000 */
.L_x_2:
[----:B------:R-:W0:Y:S02]  /*02f0*/  F2I.TRUNC.NTZ R0, R0 ;  /* 0x0000000000007305 */ /* 0x000e24000020f100 */
[----:B0-----:R-:W-:-:S13]  /*0300*/  R2UR UR7, R0 ;  /* 0x00000000000772ca */ /* 0x001fda00000e0000 */
[----:B------:R-:W-:-:S09]  /*0310*/  UISETP.GE.AND UP0, UPT, UR7, URZ, UPT ;  /* 0x000000ff0700728c */ /* 0x000fd2000bf06270 */
[----:B------:R-:W-:Y:S05]  /*0320*/  BRA.U !UP0, `(.L_x_3) ;  /* 0x00000015080c7547 */ /* 0x000fea000b800000 */
[----:B------:R-:W0:Y:S01]  /*0330*/  LDC R15, c[0x0][0x394] ;  /* 0x0000e500ff0f7b82 */ /* 0x000e220000000800 */
[----:B------:R-:W-:Y:S02]  /*0340*/  UISETP.GE.U32.AND UP0, UPT, UR7, 0x2, UPT ;  /* 0x000000020700788c */ /* 0x000fe4000bf06070 */
[----:B------:R-:W-:Y:S01]  /*0350*/  UIADD3 UR5, UPT, UPT, -UR7, URZ, URZ ;  /* 0x000000ff07057290 */ /* 0x000fe2000fffe1ff */
[----:B0-----:R-:W-:Y:S02]  /*0360*/  IABS R0, R15 ;  /* 0x0000000f00007213 */ /* 0x001fe40000000000 */
[----:B------:R-:W-:Y:S02]  /*0370*/  IADD3 R14, PT, PT, R15, UR4, R12 ;  /* 0x000000040f0e7c10 */ /* 0x000fe4000fffe00c */
[----:B------:R-:W0:Y:S02]  /*0380*/  I2F.RP R16, R0 ;  /* 0x0000000000107306 */ /* 0x000e240000209400 */
[----:B------:R-:W-:-:S02]  /*0390*/  IABS R20, R14 ;  /* 0x0000000e00147213 */ /* 0x000fc40000000000 */
[----:B------:R-:W-:-:S04]  /*03a0*/  ISETP.GE.AND P2, PT, R14, RZ, PT ;  /* 0x000000ff0e00720c */ /* 0x000fc80003f46270 */
[----:B0-----:R-:W0:Y:S02]  /*03b0*/  MUFU.RCP R16, R16 ;  /* 0x0000001000107308 */ /* 0x001e240000001000 */
[----:B0-----:R-:W-:-:S06]  /*03c0*/  IADD3 R2, PT, PT, R16, 0xffffffe, RZ ;  /* 0x0ffffffe10027810 */ /* 0x001fcc0007ffe0ff */
[----:B------:R0:W1:Y:S02]  /*03d0*/  F2I.FTZ.U32.TRUNC.NTZ R3, R2 ;  /* 0x0000000200037305 */ /* 0x000064000021f000 */
[----:B0-----:R-:W-:Y:S02]  /*03e0*/  IMAD.MOV.U32 R2, RZ, RZ, RZ ;  /* 0x000000ffff027224 */ /* 0x001fe400078e00ff */
[----:B-1----:R-:W-:-:S04]  /*03f0*/  IMAD.MOV R17, RZ, RZ, -R3 ;  /* 0x000000ffff117224 */ /* 0x002fc800078e0a03 */
[----:B------:R-:W-:-:S04]  /*0400*/  IMAD R17, R17, R0, RZ ;  /* 0x0000000011117224 */ /* 0x000fc800078e02ff */
[----:B------:R-:W-:Y:S01]  /*0410*/  IMAD.HI.U32 R3, R3, R17, R2 ;  /* 0x0000001103037227 */ /* 0x000fe200078e0002 */
[----:B------:R-:W-:Y:S02]  /*0420*/  MOV R17, R20 ;  /* 0x0000001400117202 */ /* 0x000fe40000000f00 */
[----:B------:R-:W-:-:S03]  /*0430*/  I2FP.F32.S32 R2, UR4 ;  /* 0x0000000400027c45 */ /* 0x000fc60008201400 */
[----:B------:R-:W-:Y:S01]  /*0440*/  IMAD.HI.U32 R3, R3, R17, RZ ;  /* 0x0000001103037227 */ /* 0x000fe200078e00ff */
[----:B------:R-:W-:-:S03]  /*0450*/  R2UR UR12, R2 ;  /* 0x00000000020c72ca */ /* 0x000fc600000e0000 */
[----:B------:R-:W-:-:S04]  /*0460*/  IMAD.MOV R3, RZ, RZ, -R3 ;  /* 0x000000ffff037224 */ /* 0x000fc800078e0a03 */
[----:B------:R-:W-:-:S05]  /*0470*/  IMAD R3, R0, R3, R17 ;  /* 0x0000000300037224 */ /* 0x000fca00078e0211 */
[----:B------:R-:W-:-:S13]  /*0480*/  ISETP.GT.U32.AND P0, PT, R0, R3, PT ;  /* 0x000000030000720c */ /* 0x000fda0003f04070 */
[----:B------:R-:W-:Y:S01]  /*0490*/  @!P0 IMAD.IADD R3, R3, 0x1, -R0 ;  /* 0x0000000103038824 */ /* 0x000fe200078e0a00 */
[----:B------:R-:W-:-:S04]  /*04a0*/  ISETP.NE.AND P0, PT, R15, RZ, PT ;  /* 0x000000ff0f00720c */ /* 0x000fc80003f05270 */
[----:B------:R-:W-:-:S13]  /*04b0*/  ISETP.GT.U32.AND P1, PT, R0, R3, PT ;  /* 0x000000030000720c */ /* 0x000fda0003f24070 */
[----:B------:R-:W-:-:S05]  /*04c0*/  @!P1 IADD3 R3, PT, PT, R3, -R0, RZ ;  /* 0x8000000003039210 */ /* 0x000fca0007ffe0ff */
[----:B------:R-:W-:-:S05]  /*04d0*/  IMAD.MOV.U32 R0, RZ, RZ, R3 ;  /* 0x000000ffff007224 */ /* 0x000fca00078e0003 */
[----:B------:R-:W-:Y:S02]  /*04e0*/  @!P2 IADD3 R0, PT, PT, -R0, RZ, RZ ;  /* 0x000000ff0000a210 */ /* 0x000fe40007ffe1ff */
[----:B------:R-:W-:Y:S01]  /*04f0*/  @!P0 LOP3.LUT R0, RZ, R15, RZ, 0x33, !PT ;  /* 0x0000000fff008212 */ /* 0x000fe200078e33ff */
[----:B------:R-:W-:Y:S06]  /*0500*/  BRA.U !UP0, `(.L_x_4) ;  /* 0x0000000908987547 */ /* 0x000fec000b800000 */
[----:B------:R-:W0:Y:S01]  /*0510*/  LDC R2, c[0x0][0x390] ;  /* 0x0000e400ff027b82 */ /* 0x000e220000000800 */
[----:B------:R-:W-:Y:S02]  /*0520*/  USHF.L.U32 UR5, UR7, 0x1, URZ ;  /* 0x0000000107057899 */ /* 0x000fe400080006ff */
[----:B------:R-:W-:Y:S01]  /*0530*/  IADD3 R23, PT, PT, R8, -UR7, RZ ;  /* 0x8000000708177c10 */ /* 0x000fe2000fffe0ff */
[----:B------:R-:W1:Y:S01]  /*0540*/  LDCU.64 UR10, c[0x0][0x380] ;  /* 0x00007000ff0a77ac */ /* 0x000e620008000a00 */
[----:B------:R-:W-:Y:S02]  /*0550*/  ULOP3.LUT UR5, UR5, 0xfffffffc, URZ, 0xc0, !UPT ;  /* 0xfffffffc05057892 */ /* 0x000fe4000f8ec0ff */
[----:B------:R-:W-:Y:S02]  /*0560*/  UIADD3 UR6, UPT, UPT, -UR7, 0x1, URZ ;  /* 0x0000000107067890 */ /* 0x000fe4000fffe1ff */
[----:B------:R-:W-:Y:S01]  /*0570*/  UIADD3 UR5, UPT, UPT, -UR5, URZ, URZ ;  /* 0x000000ff05057290 */ /* 0x000fe2000fffe1ff */
[----:B0-----:R-:W-:-:S04]  /*0580*/  IABS R14, R2 ;  /* 0x00000002000e7213 */ /* 0x001fc80000000000 */
[----:B------:R-:W0:Y:S08]  /*0590*/  I2F.RP R15, R14 ;  /* 0x0000000e000f7306 */ /* 0x000e300000209400 */
[----:B0-----:R-:W0:Y:S02]  /*05a0*/  MUFU.RCP R15, R15 ;  /* 0x0000000f000f7308 */ /* 0x001e240000001000 */
[----:B0-----:R-:W-:-:S06]  /*05b0*/  VIADD R2, R15, 0xffffffe ;  /* 0x0ffffffe0f027836 */ /* 0x001fcc0000000000 */
[----:B------:R0:W2:Y:S02]  /*05c0*/  F2I.FTZ.U32.TRUNC.NTZ R3, R2 ;  /* 0x0000000200037305 */ /* 0x0000a4000021f000 */
[----:B0-----:R-:W-:Y:S01]  /*05d0*/  IMAD.MOV.U32 R2, RZ, RZ, RZ ;  /* 0x000000ffff027224 */ /* 0x001fe200078e00ff */
[----:B--2---:R-:W-:-:S05]  /*05e0*/  IADD3 R17, PT, PT, RZ, -R3, RZ ;  /* 0x80000003ff117210 */ /* 0x004fca0007ffe0ff */
[----:B------:R-:W-:-:S04]  /*05f0*/  IMAD R17, R17, R14, RZ ;  /* 0x0000000e11117224 */ /* 0x000fc800078e02ff */
[----:B-1----:R-:W-:-:S07]  /*0600*/  IMAD.HI.U32 R16, R3, R17, R2 ;  /* 0x0000001103107227 */ /* 0x002fce00078e0002 */
.L_x_5:
[----:B------:R-:W0:Y:S01]  /*0610*/  LDC R15, c[0x0][0x390] ;  /* 0x0000e400ff0f7b82 */ /* 0x000e220000000800 */
[C---:B------:R-:W-:Y:S01]  /*0620*/  VIADD R2, R23.reuse, 0xfffffffd ;  /* 0xfffffffd17027836 */ /* 0x040fe20000000000 */
[----:B------:R-:W-:Y:S02]  /*0630*/  IABS R29, R23 ;  /* 0x00000017001d7213 */ /* 0x000fe40000000000 */
[----:B------:R-:W-:Y:S02]  /*0640*/  IADD3 R26, PT, PT, R23, -0x1, RZ ;  /* 0xffffffff171a7810 */ /* 0x000fe40007ffe0ff */
[----:B------:R-:W-:Y:S02]  /*0650*/  IABS R17, R2 ;  /* 0x0000000200117213 */ /* 0x000fe40000000000 */
[----:B------:R-:W-:Y:S01]  /*0660*/  ISETP.GE.AND P1, PT, R2, RZ, PT ;  /* 0x000000ff0200720c */ /* 0x000fe20003f26270 */
[----:B------:R-:W-:Y:S02]  /*0670*/  HFMA2 R2, -RZ, RZ, 0, 0 ;  /* 0x00000000ff027431 */ /* 0x000fe400000001ff */
[----:B------:R-:W-:-:S05]  /*0680*/  IMAD.HI.U32 R16, R16, R17, RZ ;  /* 0x0000001110107227 */ /* 0x000fca00078e00ff */
[----:B------:R-:W-:Y:S02]  /*0690*/  IADD3 R16, PT, PT, -R16, RZ, RZ ;  /* 0x000000ff10107210 */ /* 0x000fe40007ffe1ff */
[-C--:B0-----:R-:W-:Y:S02]  /*06a0*/  IABS R24, R15.reuse ;  /* 0x0000000f00187213 */ /* 0x081fe40000000000 */
[----:B------:R-:W-:Y:S02]  /*06b0*/  LOP3.LUT R22, RZ, R15, RZ, 0x33, !PT ;  /* 0x0000000fff167212 */ /* 0x000fe400078e33ff */
[----:B------:R-:W0:Y:S01]  /*06c0*/  I2F.RP R20, R24 ;  /* 0x0000001800147306 */ /* 0x000e220000209400 */
[----:B------:R-:W-:-:S05]  /*06d0*/  IMAD R17, R24, R16, R17 ;  /* 0x0000001018117224 */ /* 0x000fca00078e0211 */
[----:B------:R-:W-:Y:S02]  /*06e0*/  ISETP.GT.U32.AND P0, PT, R14, R17, PT ;  /* 0x000000110e00720c */ /* 0x000fe40003f04070 */
[----:B0-----:R-:W0:Y:S11]  /*06f0*/  MUFU.RCP R20, R20 ;  /* 0x0000001400147308 */ /* 0x001e360000001000 */
[----:B------:R-:W-:-:S04]  /*0700*/  @!P0 IADD3 R17, PT, PT, R17, -R24, RZ ;  /* 0x8000001811118210 */ /* 0x000fc80007ffe0ff */
[----:B------:R-:W-:Y:S01]  /*0710*/  ISETP.GT.U32.AND P0, PT, R14, R17, PT ;  /* 0x000000110e00720c */ /* 0x000fe20003f04070 */
[----:B0-----:R-:W-:Y:S01]  /*0720*/  VIADD R3, R20, 0xffffffe ;  /* 0x0ffffffe14037836 */ /* 0x001fe20000000000 */
[----:B------:R-:W-:-:S11]  /*0730*/  IADD3 R20, PT, PT, R23, -0x2, RZ ;  /* 0xfffffffe17147810 */ /* 0x000fd60007ffe0ff */
[----:B------:R-:W-:Y:S01]  /*0740*/  @!P0 IMAD.IADD R17, R17, 0x1, -R24 ;  /* 0x0000000111118824 */ /* 0x000fe200078e0a18 */
[----:B------:R-:W-:Y:S01]  /*0750*/  IABS R14, R20 ;  /* 0x00000014000e7213 */ /* 0x000fe20000000000 */
[----:B------:R-:W0:Y:S01]  /*0760*/  F2I.FTZ.U32.TRUNC.NTZ R3, R3 ;  /* 0x0000000300037305 */ /* 0x000e22000021f000 */
[----:B------:R-:W-:Y:S01]  /*0770*/  ISETP.NE.AND P0, PT, R15, RZ, PT ;  /* 0x000000ff0f00720c */ /* 0x000fe20003f05270 */
[----:B------:R-:W-:Y:S01]  /*0780*/  @!P1 IMAD.MOV R17, RZ, RZ, -R17 ;  /* 0x000000ffff119224 */ /* 0x000fe200078e0a11 */
[----:B------:R-:W-:Y:S02]  /*0790*/  ISETP.GE.AND P2, PT, R20, RZ, PT ;  /* 0x000000ff1400720c */ /* 0x000fe40003f46270 */
[----:B------:R-:W-:Y:S02]  /*07a0*/  ISETP.GE.AND P1, PT, R26, RZ, PT ;  /* 0x000000ff1a00720c */ /* 0x000fe40003f26270 */
[----:B------:R-:W-:Y:S01]  /*07b0*/  SEL R17, R22, R17, !P0 ;  /* 0x0000001116117207 */ /* 0x000fe20004000000 */
[----:B0-----:R-:W-:-:S04]  /*07c0*/  IMAD.MOV R21, RZ, RZ, -R3 ;  /* 0x000000ffff157224 */ /* 0x001fc800078e0a03 */
[----:B------:R-:W-:-:S04]  /*07d0*/  IMAD R21, R21, R24, RZ ;  /* 0x0000001815157224 */ /* 0x000fc800078e02ff */
[----:B------:R-:W-:Y:S01]  /*07e0*/  IMAD.HI.U32 R16, R3, R21, R2 ;  /* 0x0000001503107227 */ /* 0x000fe200078e0002 */
[----:B------:R-:W-:-:S03]  /*07f0*/  IABS R21, R26 ;  /* 0x0000001a00157213 */ /* 0x000fc60000000000 */
[----:B------:R-:W-:Y:S02]  /*0800*/  IMAD.MOV.U32 R3, RZ, RZ, R14 ;  /* 0x000000ffff037224 */ /* 0x000fe400078e000e */
[----:B------:R-:W-:-:S04]  /*0810*/  IMAD.HI.U32 R27, R16, R29, RZ ;  /* 0x0000001d101b7227 */ /* 0x000fc800078e00ff */
[----:B------:R-:W-:-:S04]  /*0820*/  IMAD.HI.U32 R2, R16, R3, RZ ;  /* 0x0000000310027227 */ /* 0x000fc800078e00ff */
[----:B------:R-:W-:Y:S01]  /*0830*/  IMAD.HI.U32 R25, R16, R21, RZ ;  /* 0x0000001510197227 */ /* 0x000fe200078e00ff */
[----:B------:R-:W-:-:S03]  /*0840*/  IADD3 R14, PT, PT, -R2, RZ, RZ ;  /* 0x000000ff020e7210 */ /* 0x000fc60007ffe1ff */
[----:B------:R-:W-:Y:S02]  /*0850*/  IMAD R2, R0, R15, R17 ;  /* 0x0000000f00027224 */ /* 0x000fe400078e0211 */
[----:B------:R-:W-:Y:S02]  /*0860*/  IMAD R17, R24, R14, R3 ;  /* 0x0000000e18117224 */ /* 0x000fe400078e0203 */
[----:B------:R-:W-:Y:S01]  /*0870*/  IMAD.MOV.U32 R14, RZ, RZ, R24 ;  /* 0x000000ffff0e7224 */ /* 0x000fe200078e0018 */
[----:B------:R-:W-:Y:S01]  /*0880*/  SHF.L.U32 R3, R2, 0x2, RZ ;  /* 0x0000000202037819 */ /* 0x000fe200000006ff */
[----:B------:R-:W-:Y:S02]  /*0890*/  IMAD.MOV R27, RZ, RZ, -R27 ;  /* 0x000000ffff1b7224 */ /* 0x000fe400078e0a1b */
[----:B------:R-:W-:Y:S01]  /*08a0*/  IMAD.MOV R25, RZ, RZ, -R25 ;  /* 0x000000ffff197224 */ /* 0x000fe200078e0a19 */
[----:B------:R-:W-:Y:S02]  /*08b0*/  ISETP.GT.U32.AND P3, PT, R14, R17, PT ;  /* 0x000000110e00720c */ /* 0x000fe40003f64070 */
[----:B------:R-:W-:Y:S01]  /*08c0*/  IADD3 R2, P4, PT, R3, UR10, RZ ;  /* 0x0000000a03027c10 */ /* 0x000fe2000ff9e0ff */
[----:B------:R-:W-:-:S02]  /*08d0*/  IMAD R27, R24, R27, R29 ;  /* 0x0000001b181b7224 */ /* 0x000fc400078e021d */
[----:B------:R-:W-:Y:S01]  /*08e0*/  IMAD R21, R24, R25, R21 ;  /* 0x0000001918157224 */ /* 0x000fe200078e0215 */
[----:B------:R-:W-:-:S07]  /*08f0*/  LEA.HI.X.SX32 R3, R3, UR11, 0x1, P4 ;  /* 0x0000000b03037c11 */ /* 0x000fce000a0f0eff */
[----:B------:R-:W-:Y:S01]  /*0900*/  @!P3 IADD3 R17, PT, PT, R17, -R24, RZ ;  /* 0x800000181111b210 */ /* 0x000fe20007ffe0ff */
[----:B------:R-:W2:Y:S03]  /*0910*/  LDG.E.U8 R26, desc[UR8][R2.64] ;  /* 0x00000008021a7981 */ /* 0x000ea6000c1e1100 */
[C---:B------:R-:W-:Y:S01]  /*0920*/  ISETP.GT.U32.AND P3, PT, R14.reuse, R17, PT ;  /* 0x000000110e00720c */ /* 0x040fe20003f64070 */
[----:B------:R-:W3:Y:S01]  /*0930*/  LDG.E.U8 R20, desc[UR8][R2.64+0x1] ;  /* 0x0000010802147981 */ /* 0x000ee2000c1e1100 */
[----:B------:R-:W-:-:S03]  /*0940*/  ISETP.GT.U32.AND P4, PT, R14, R27, PT ;  /* 0x0000001b0e00720c */ /* 0x000fc60003f84070 */
[----:B------:R0:W4:Y:S08]  /*0950*/  LDG.E.U8 R25, desc[UR8][R2.64+0x2] ;  /* 0x0000020802197981 */ /* 0x000130000c1e1100 */
[----:B------:R-:W-:Y:S02]  /*0960*/  @!P3 IADD3 R17, PT, PT, R17, -R24, RZ ;  /* 0x800000181111b210 */ /* 0x000fe40007ffe0ff */
[----:B------:R-:W-:Y:S01]  /*0970*/  @!P4 IMAD.IADD R27, R27, 0x1, -R24 ;  /* 0x000000011b1bc824 */ /* 0x000fe200078e0a18 */
[----:B------:R-:W-:-:S02]  /*0980*/  ISETP.GT.U32.AND P3, PT, R14, R21, PT ;  /* 0x000000150e00720c */ /* 0x000fc40003f64070 */
[----:B------:R-:W-:-:S05]  /*0990*/  @!P2 IMAD.MOV R17, RZ, RZ, -R17 ;  /* 0x000000ffff11a224 */ /* 0x000fca00078e0a11 */
[----:B------:R-:W-:-:S05]  /*09a0*/  SEL R17, R22, R17, !P0 ;  /* 0x0000001116117207 */ /* 0x000fca0004000000 */
[----:B------:R-:W-:Y:S01]  /*09b0*/  IMAD R17, R0, R15, R17 ;  /* 0x0000000f00117224 */ /* 0x000fe200078e0211 */
[----:B------:R-:W-:Y:S02]  /*09c0*/  @!P3 IADD3 R21, PT, PT, R21, -R24, RZ ;  /* 0x800000181515b210 */ /* 0x000fe40007ffe0ff */
[C---:B------:R-:W-:Y:S02]  /*09d0*/  ISETP.GT.U32.AND P3, PT, R14.reuse, R27, PT ;  /* 0x0000001b0e00720c */ /* 0x040fe40003f64070 */
[----:B------:R-:W-:Y:S02]  /*09e0*/  SHF.L.U32 R17, R17, 0x2, RZ ;  /* 0x0000000211117819 */ /* 0x000fe400000006ff */
[----:B------:R-:W-:Y:S02]  /*09f0*/  ISETP.GT.U32.AND P2, PT, R14, R21, PT ;  /* 0x000000150e00720c */ /* 0x000fe40003f44070 */
[----:B0-----:R-:W-:-:S04]  /*0a00*/  IADD3 R2, P4, PT, R17, UR10, RZ ;  /* 0x0000000a11027c10 */ /* 0x001fc8000ff9e0ff */
[----:B------:R-:W-:Y:S01]  /*0a10*/  LEA.HI.X.SX32 R3, R17, UR11, 0x1, P4 ;  /* 0x0000000b11037c11 */ /* 0x000fe2000a0f0eff */
[----:B------:R-:W-:Y:S02]  /*0a20*/  UIADD3 UR13, UPT, UPT, UR6, -0x1, URZ ;  /* 0xffffffff060d7890 */ /* 0x000fe4000fffe0ff */
[----:B------:R-:W-:Y:S02]  /*0a30*/  @!P3 IADD3 R27, PT, PT, R27, -R24, RZ ;  /* 0x800000181b1bb210 */ /* 0x000fe40007ffe0ff */
[----:B------:R-:W5:Y:S02]  /*0a40*/  LDG.E.U8 R17, desc[UR8][R2.64] ;  /* 0x0000000802117981 */ /* 0x000f64000c1e1100 */
[----:B------:R-:W-:Y:S01]  /*0a50*/  @!P2 IMAD.IADD R21, R21, 0x1, -R24 ;  /* 0x000000011515a824 */ /* 0x000fe200078e0a18 */
[----:B------:R-:W-:-:S03]  /*0a60*/  ISETP.GE.AND P2, PT, R23, RZ, PT ;  /* 0x000000ff1700720c */ /* 0x000fc60003f46270 */
[----:B------:R-:W-:Y:S01]  /*0a70*/  @!P1 IMAD.MOV R21, RZ, RZ, -R21 ;  /* 0x000000ffff159224 */ /* 0x000fe200078e0a15 */
[----:B------:R-:W-:-:S04]  /*0a80*/  I2FP.F32.S32 R24, UR13 ;  /* 0x0000000d00187c45 */ /* 0x000fc80008201400 */
[----:B------:R-:W-:-:S05]  /*0a90*/  SEL R21, R22, R21, !P0 ;  /* 0x0000001516157207 */ /* 0x000fca0004000000 */
[----:B------:R-:W-:Y:S01]  /*0aa0*/  @!P2 IADD3 R27, PT, PT, -R27, RZ, RZ ;  /* 0x000000ff1b1ba210 */ /* 0x000fe20007ffe1ff */
[----:B------:R-:W-:-:S03]  /*0ab0*/  IMAD R21, R0, R15, R21 ;  /* 0x0000000f00157224 */ /* 0x000fc600078e0215 */
[----:B------:R-:W-:Y:S01]  /*0ac0*/  SEL R22, R22, R27, !P0 ;  /* 0x0000001b16167207 */ /* 0x000fe20004000000 */
[----:B------:R-:W-:-:S04]  /*0ad0*/  IMAD.SHL.U32 R21, R21, 0x4, RZ ;  /* 0x0000000415157824 */ /* 0x000fc800078e00ff */
[----:B------:R-:W-:Y:S02]  /*0ae0*/  IMAD R22, R0, R15, R22 ;  /* 0x0000000f00167224 */ /* 0x000fe400078e0216 */
[----:B------:R-:W5:Y:S03]  /*0af0*/  LDG.E.U8 R15, desc[UR8][R2.64+0x1] ;  /* 0x00000108020f7981 */ /* 0x000f66000c1e1100 */
[----:B------:R-:W-:Y:S02]  /*0b00*/  SHF.L.U32 R22, R22, 0x2, RZ ;  /* 0x0000000216167819 */ /* 0x000fe400000006ff */
[----:B--2---:R-:W-:-:S05]  /*0b10*/  I2FP.F32.U32 R29, R26 ;  /* 0x0000001a001d7245 */ /* 0x004fca0000201000 */
[C---:B------:R-:W-:Y:S01]  /*0b20*/  FADD R9, R29.reuse, R9 ;  /* 0x000000091d097221 */ /* 0x040fe20000000000 */
[C---:B------:R-:W-:Y:S01]  /*0b30*/  FFMA R10, R29.reuse, UR12, R10 ;  /* 0x0000000c1d0a7c23 */ /* 0x040fe2000800000a */
[----:B------:R-:W-:Y:S01]  /*0b40*/  FFMA R11, R29, R24, R11 ;  /* 0x000000181d0b7223 */ /* 0x000fe2000000000b */
[----:B---3--:R-:W-:Y:S02]  /*0b50*/  I2FP.F32.U32 R29, R20 ;  /* 0x00000014001d7245 */ /* 0x008fe40000201000 */
[----:B----4-:R-:W-:Y:S01]  /*0b60*/  I2FP.F32.U32 R25, R25 ;  /* 0x0000001900197245 */ /* 0x010fe20000201000 */
[----:B------:R0:W2:Y:S02]  /*0b70*/  LDG.E.U8 R20, desc[UR8][R2.64+0x2] ;  /* 0x0000020802147981 */ /* 0x0000a4000c1e1100 */
[-C--:B------:R-:W-:Y:S02]  /*0b80*/  FFMA R27, R29, R24.reuse, R6 ;  /* 0x000000181d1b7223 */ /* 0x080fe40000000006 */
[----:B------:R-:W-:Y:S01]  /*0b90*/  FFMA R24, R25, R24, R4 ;  /* 0x0000001819187223 */ /* 0x000fe20000000004 */
[----:B------:R-:W-:Y:S01]  /*0ba0*/  IADD3 R4, P0, PT, R21, UR10, RZ ;  /* 0x0000000a15047c10 */ /* 0x000fe2000ff1e0ff */
[----:B------:R-:W-:Y:S01]  /*0bb0*/  FADD R26, R29, R5 ;  /* 0x000000051d1a7221 */ /* 0x000fe20000000000 */
[----:B------:R-:W-:-:S02]  /*0bc0*/  IADD3 R6, P1, PT, R22, UR10, RZ ;  /* 0x0000000a16067c10 */ /* 0x000fc4000ff3e0ff */
[----:B------:R-:W-:Y:S01]  /*0bd0*/  LEA.HI.X.SX32 R5, R21, UR11, 0x1, P0 ;  /* 0x0000000b15057c11 */ /* 0x000fe200080f0eff */
[C---:B------:R-:W-:Y:S01]  /*0be0*/  FADD R28, R25.reuse, R7 ;  /* 0x00000007191c7221 */ /* 0x040fe20000000000 */
[----:B------:R-:W-:Y:S01]  /*0bf0*/  FFMA R18, R25, UR12, R18 ;  /* 0x0000000c19127c23 */ /* 0x000fe20008000012 */
[----:B0-----:R-:W-:Y:S02]  /*0c00*/  I2FP.F32.S32 R2, UR6 ;  /* 0x0000000600027c45 */ /* 0x001fe40008201400 */
[----:B------:R-:W3:Y:S01]  /*0c10*/  LDG.E.U8 R25, desc[UR8][R4.64+0x1] ;  /* 0x0000010804197981 */ /* 0x000ee2000c1e1100 */
[----:B------:R-:W-:Y:S01]  /*0c20*/  LEA.HI.X.SX32 R7, R22, UR11, 0x1, P1 ;  /* 0x0000000b16077c11 */ /* 0x000fe200088f0eff */
[----:B------:R-:W-:Y:S02]  /*0c30*/  FFMA R19, R29, UR12, R19 ;  /* 0x0000000c1d137c23 */ /* 0x000fe40008000013 */
[----:B------:R-:W4:Y:S04]  /*0c40*/  LDG.E.U8 R22, desc[UR8][R4.64] ;  /* 0x0000000804167981 */ /* 0x000f28000c1e1100 */
[----:B------:R0:W4:Y:S04]  /*0c50*/  LDG.E.U8 R29, desc[UR8][R4.64+0x2] ;  /* 0x00000208041d7981 */ /* 0x000128000c1e1100 */
[----:B------:R-:W4:Y:S04]  /*0c60*/  LDG.E.U8 R21, desc[UR8][R6.64+0x1] ;  /* 0x0000010806157981 */ /* 0x000f28000c1e1100 */
[----:B------:R-:W4:Y:S01]  /*0c70*/  LDG.E.U8 R3, desc[UR8][R6.64+0x2] ;  /* 0x0000020806037981 */ /* 0x000f22000c1e1100 */
[----:B-----5:R-:W-:-:S05]  /*0c80*/  I2FP.F32.U32 R17, R17 ;  /* 0x0000001100117245 */ /* 0x020fca0000201000 */
[----:B------:R-:W-:Y:S01]  /*0c90*/  FADD R9, R9, R17 ;  /* 0x0000001109097221 */ /* 0x000fe20000000000 */
[C---:B------:R-:W-:Y:S01]  /*0ca0*/  FFMA R10, R17.reuse, UR12, R10 ;  /* 0x0000000c110a7c23 */ /* 0x040fe2000800000a */
[----:B------:R-:W-:Y:S02]  /*0cb0*/  FFMA R11, R17, R2, R11 ;  /* 0x00000002110b7223 */ /* 0x000fe4000000000b */
[----:B------:R1:W5:Y:S01]  /*0cc0*/  LDG.E.U8 R17, desc[UR8][R6.64] ;  /* 0x0000000806117981 */ /* 0x000362000c1e1100 */
[----:B------:R-:W-:Y:S02]  /*0cd0*/  UIADD3 UR13, UPT, UPT, UR6, 0x1, URZ ;  /* 0x00000001060d7890 */ /* 0x000fe4000fffe0ff */
[----:B------:R-:W-:-:S04]  /*0ce0*/  UIADD3 UR5, UPT, UPT, UR5, 0x4, URZ ;  /* 0x0000000405057890 */ /* 0x000fc8000fffe0ff */
[----:B------:R-:W-:Y:S01]  /*0cf0*/  UISETP.NE.AND UP0, UPT, UR5, URZ, UPT ;  /* 0x000000ff0500728c */ /* 0x000fe2000bf05270 */
[----:B0-----:R-:W-:-:S05]  /*0d00*/  I2FP.F32.U32 R4, R15 ;  /* 0x0000000f00047245 */ /* 0x001fca0000201000 */
[----:B------:R-:W-:Y:S01]  /*0d10*/  FFMA R27, R4, R2, R27 ;  /* 0x00000002041b7223 */ /* 0x000fe2000000001b */
[----:B------:R-:W-:Y:S01]  /*0d20*/  FADD R26, R26, R4 ;  /* 0x000000041a1a7221 */ /* 0x000fe20000000000 */
[----:B------:R-:W-:Y:S01]  /*0d30*/  FFMA R19, R4, UR12, R19 ;  /* 0x0000000c04137c23 */ /* 0x000fe20008000013 */
[----:B------:R-:W-:Y:S01]  /*0d40*/  VIADD R23, R23, 0x4 ;  /* 0x0000000417177836 */ /* 0x000fe20000000000 */
[----:B--2---:R-:W-:-:S05]  /*0d50*/  I2FP.F32.U32 R15, R20 ;  /* 0x00000014000f7245 */ /* 0x004fca0000201000 */
[C---:B------:R-:W-:Y:S01]  /*0d60*/  FFMA R24, R15.reuse, R2, R24 ;  /* 0x000000020f187223 */ /* 0x040fe20000000018 */
[----:B------:R-:W-:Y:S01]  /*0d70*/  I2FP.F32.S32 R2, UR13 ;  /* 0x0000000d00027c45 */ /* 0x000fe20008201400 */
[----:B------:R-:W-:Y:S01]  /*0d80*/  UIADD3 UR13, UPT, UPT, UR6, 0x2, URZ ;  /* 0x00000002060d7890 */ /* 0x000fe2000fffe0ff */
[----:B------:R-:W-:Y:S01]  /*0d90*/  FADD R28, R28, R15 ;  /* 0x0000000f1c1c7221 */ /* 0x000fe20000000000 */
[----:B------:R-:W-:Y:S01]  /*0da0*/  FFMA R18, R15, UR12, R18 ;  /* 0x0000000c0f127c23 */ /* 0x000fe20008000012 */
[----:B---3--:R-:W-:Y:S02]  /*0db0*/  I2FP.F32.U32 R4, R25 ;  /* 0x0000001900047245 */ /* 0x008fe40000201000 */
[----:B----4-:R-:W-:-:S03]  /*0dc0*/  I2FP.F32.U32 R22, R22 ;  /* 0x0000001600167245 */ /* 0x010fc60000201000 */
[----:B------:R-:W-:Y:S01]  /*0dd0*/  FADD R26, R26, R4 ;  /* 0x000000041a1a7221 */ /* 0x000fe20000000000 */
[CC--:B------:R-:W-:Y:S01]  /*0de0*/  FFMA R27, R4.reuse, R2.reuse, R27 ;  /* 0x00000002041b7223 */ /* 0x0c0fe2000000001b */
[----:B------:R-:W-:Y:S01]  /*0df0*/  I2FP.F32.U32 R29, R29 ;  /* 0x0000001d001d7245 */ /* 0x000fe20000201000 */
[----:B------:R-:W-:Y:S01]  /*0e00*/  FFMA R19, R4, UR12, R19 ;  /* 0x0000000c04137c23 */ /* 0x000fe20008000013 */
[----:B------:R-:W-:Y:S01]  /*0e10*/  I2FP.F32.S32 R4, UR13 ;  /* 0x0000000d00047c45 */ /* 0x000fe20008201400 */
[CC--:B------:R-:W-:Y:S01]  /*0e20*/  FFMA R11, R22.reuse, R2.reuse, R11 ;  /* 0x00000002160b7223 */ /* 0x0c0fe2000000000b */
[----:B------:R-:W-:Y:S01]  /*0e30*/  I2FP.F32.U32 R20, R21 ;  /* 0x0000001500147245 */ /* 0x000fe20000201000 */
[----:B------:R-:W-:Y:S01]  /*0e40*/  FADD R9, R9, R22 ;  /* 0x0000001609097221 */ /* 0x000fe20000000000 */
[----:B------:R-:W-:Y:S01]  /*0e50*/  FFMA R10, R22, UR12, R10 ;  /* 0x0000000c160a7c23 */ /* 0x000fe2000800000a */
[C---:B------:R-:W-:Y:S01]  /*0e60*/  FFMA R24, R29.reuse, R2, R24 ;  /* 0x000000021d187223 */ /* 0x040fe20000000018 */
[----:B------:R-:W-:Y:S01]  /*0e70*/  I2FP.F32.U32 R3, R3 ;  /* 0x0000000300037245 */ /* 0x000fe20000201000 */
[----:B------:R-:W-:Y:S01]  /*0e80*/  FADD R28, R28, R29 ;  /* 0x0000001d1c1c7221 */ /* 0x000fe20000000000 */
[----:B------:R-:W-:Y:S01]  /*0e90*/  FFMA R18, R29, UR12, R18 ;  /* 0x0000000c1d127c23 */ /* 0x000fe20008000012 */
[----:B-1----:R-:W-:Y:S01]  /*0ea0*/  FFMA R6, R20, R4, R27 ;  /* 0x0000000414067223 */ /* 0x002fe2000000001b */
[----:B------:R-:W-:Y:S01]  /*0eb0*/  FADD R5, R26, R20 ;  /* 0x000000141a057221 */ /* 0x000fe20000000000 */
[----:B------:R-:W-:Y:S01]  /*0ec0*/  FFMA R19, R20, UR12, R19 ;  /* 0x0000000c14137c23 */ /* 0x000fe20008000013 */
[----:B------:R-:W-:Y:S01]  /*0ed0*/  FADD R7, R28, R3 ;  /* 0x000000031c077221 */ /* 0x000fe20000000000 */
[----:B------:R-:W-:Y:S01]  /*0ee0*/  FFMA R18, R3, UR12, R18 ;  /* 0x0000000c03127c23 */ /* 0x000fe20008000012 */
[----:B------:R-:W-:Y:S01]  /*0ef0*/  UIADD3 UR6, UPT, UPT, UR6, 0x4, URZ ;  /* 0x0000000406067890 */ /* 0x000fe2000fffe0ff */
[----:B-----5:R-:W-:-:S05]  /*0f00*/  I2FP.F32.U32 R17, R17 ;  /* 0x0000001100117245 */ /* 0x020fca0000201000 */
[-C--:B------:R-:W-:Y:S01]  /*0f10*/  FFMA R11, R17, R4.reuse, R11 ;  /* 0x00000004110b7223 */ /* 0x080fe2000000000b */
[----:B------:R-:W-:Y:S01]  /*0f20*/  FADD R9, R9, R17 ;  /* 0x0000001109097221 */ /* 0x000fe20000000000 */
[----:B------:R-:W-:Y:S01]  /*0f30*/  FFMA R10, R17, UR12, R10 ;  /* 0x0000000c110a7c23 */ /* 0x000fe2000800000a */
[----:B------:R-:W-:Y:S01]  /*0f40*/  FFMA R4, R3, R4, R24 ;  /* 0x0000000403047223 */ /* 0x000fe20000000018 */
[----:B------:R-:W-:Y:S06]  /*0f50*/  BRA.U UP0, `(.L_x_5) ;  /* 0xfffffff500ac7547 */ /* 0x000fec000b83ffff */
[----:B------:R-:W-:-:S12]  /*0f60*/  UIADD3 UR5, UPT, UPT, UR6, -0x1, URZ ;  /* 0xffffffff06057890 */ /* 0x000fd8000fffe0ff */
.L_x_4:
[----:B------:R-:W-:-:S04]  /*0f70*/  ULOP3.LUT UR6, UR7, 0x1, URZ, 0xc0, !UPT ;  /* 0x0000000107067892 */ /* 0x000fc8000f8ec0ff */
[----:B------:R-:W-:-:S09]  /*0f80*/  UISETP.NE.U32.AND UP0, UPT, UR6, 0x1, UPT ;  /* 0x000000010600788c */ /* 0x000fd2000bf05070 */
[----:B------:R-:W-:Y:S05]  /*0f90*/  BRA.U UP0, `(.L_x_6) ;  /* 0x0000000500407547 */ /* 0x000fea000b800000 */
[----:B------:R-:W0:Y:S01]  /*0fa0*/  LDC R15, c[0x0][0x390] ;  /* 0x0000e400ff0f7b82 */ /* 0x000e220000000800 */
[----:B------:R-:W1:Y:S01]  /*0fb0*/  LDCU.64 UR6, c[0x0][0x380] ;  /* 0x00007000ff0677ac */ /* 0x000e620008000a00 */
[----:B0-----:R-:W-:Y:S02]  /*0fc0*/  IABS R14, R15 ;  /* 0x0000000f000e7213 */ /* 0x001fe40000000000 */
[----:B------:R-:W-:Y:S02]  /*0fd0*/  IADD3 R16, PT, PT, R15, UR5, R13 ;  /* 0x000000050f107c10 */ /* 0x000fe4000fffe00d */
[----:B------:R-:W0:Y:S02]  /*0fe0*/  I2F.RP R20, R14 ;  /* 0x0000000e00147306 */ /* 0x000e240000209400 */
[----:B------:R-:W-:Y:S02]  /*0ff0*/  IABS R22, R16 ;  /* 0x0000001000167213 */ /* 0x000fe40000000000 */
[----:B------:R-:W-:-:S04]  /*1000*/  IADD3 R17, PT, PT, R16, 0x1, RZ ;  /* 0x0000000110117810 */ /* 0x000fc80007ffe0ff */
[----:B------:R-:W-:Y:S02]  /*1010*/  IABS R23, R17 ;  /* 0x0000001100177213 */ /* 0x000fe40000000000 */
[----:B------:R-:W-:Y:S01]  /*1020*/  ISETP.GE.AND P3, PT, R17, RZ, PT ;  /* 0x000000ff1100720c */ /* 0x000fe20003f66270 */
[----:B0-----:R-:W0:Y:S02]  /*1030*/  MUFU.RCP R20, R20 ;  /* 0x0000001400147308 */ /* 0x001e240000001000 */
[----:B0-----:R-:W-:-:S06]  /*1040*/  IADD3 R2, PT, PT, R20, 0xffffffe, RZ ;  /* 0x0ffffffe14027810 */ /* 0x001fcc0007ffe0ff */
[----:B------:R0:W2:Y:S02]  /*1050*/  F2I.FTZ.U32.TRUNC.NTZ R3, R2 ;  /* 0x0000000200037305 */ /* 0x0000a4000021f000 */
[----:B0-----:R-:W-:Y:S02]  /*1060*/  IMAD.MOV.U32 R2, RZ, RZ, RZ ;  /* 0x000000ffff027224 */ /* 0x001fe400078e00ff */
[----:B--2---:R-:W-:-:S04]  /*1070*/  IMAD.MOV R21, RZ, RZ, -R3 ;  /* 0x000000ffff157224 */ /* 0x004fc800078e0a03 */
[----:B------:R-:W-:-:S04]  /*1080*/  IMAD R21, R21, R14, RZ ;  /* 0x0000000e15157224 */ /* 0x000fc800078e02ff */
[----:B------:R-:W-:Y:S01]  /*1090*/  IMAD.HI.U32 R20, R3, R21, R2 ;  /* 0x0000001503147227 */ /* 0x000fe200078e0002 */
[----:B------:R-:W-:-:S05]  /*10a0*/  MOV R21, R22 ;  /* 0x0000001600157202 */ /* 0x000fca0000000f00 */
[----:B------:R-:W-:-:S04]  /*10b0*/  IMAD.HI.U32 R2, R20, R21, RZ ;  /* 0x0000001514027227 */ /* 0x000fc800078e00ff */
[----:B------:R-:W-:-:S04]  /*10c0*/  IMAD.HI.U32 R3, R20, R23, RZ ;  /* 0x0000001714037227 */ /* 0x000fc800078e00ff */
[----:B------:R-:W-:Y:S01]  /*10d0*/  IMAD.MOV R2, RZ, RZ, -R2 ;  /* 0x000000ffff027224 */ /* 0x000fe200078e0a02 */
[----:B------:R-:W-:-:S03]  /*10e0*/  IADD3 R20, PT, PT, -R3, RZ, RZ ;  /* 0x000000ff03147210 */ /* 0x000fc60007ffe1ff */
[C---:B------:R-:W-:Y:S01]  /*10f0*/  IMAD R3, R14.reuse, R2, R21 ;  /* 0x000000020e037224 */ /* 0x040fe200078e0215 */
[----:B------:R-:W-:Y:S01]  /*1100*/  LOP3.LUT R2, RZ, R15, RZ, 0x33, !PT ;  /* 0x0000000fff027212 */ /* 0x000fe200078e33ff */
[----:B------:R-:W-:-:S03]  /*1110*/  IMAD R21, R14, R20, R23 ;  /* 0x000000140e157224 */ /* 0x000fc600078e0217 */
[C---:B------:R-:W-:Y:S02]  /*1120*/  ISETP.GT.U32.AND P0, PT, R14.reuse, R3, PT ;  /* 0x000000030e00720c */ /* 0x040fe40003f04070 */
[----:B------:R-:W-:-:S11]  /*1130*/  ISETP.GT.U32.AND P1, PT, R14, R21, PT ;  /* 0x000000150e00720c */ /* 0x000fd60003f24070 */
[----:B------:R-:W-:Y:S02]  /*1140*/  @!P0 IMAD.IADD R3, R3, 0x1, -R14 ;  /* 0x0000000103038824 */ /* 0x000fe400078e0a0e */
[----:B------:R-:W-:Y:S02]  /*1150*/  @!P1 IADD3 R21, PT, PT, R21, -R14, RZ ;  /* 0x8000000e15159210 */ /* 0x000fe40007ffe0ff */
[----:B------:R-:W-:Y:S02]  /*1160*/  ISETP.GE.AND P1, PT, R16, RZ, PT ;  /* 0x000000ff1000720c */ /* 0x000fe40003f26270 */
[C---:B------:R-:W-:Y:S02]  /*1170*/  ISETP.GT.U32.AND P0, PT, R14.reuse, R3, PT ;  /* 0x000000030e00720c */ /* 0x040fe40003f04070 */
[----:B------:R-:W-:-:S11]  /*1180*/  ISETP.GT.U32.AND P2, PT, R14, R21, PT ;  /* 0x000000150e00720c */ /* 0x000fd60003f44070 */
[----:B------:R-:W-:Y:S01]  /*1190*/  @!P0 IMAD.IADD R3, R3, 0x1, -R14 ;  /* 0x0000000103038824 */ /* 0x000fe200078e0a0e */
[----:B------:R-:W-:Y:S02]  /*11a0*/  ISETP.NE.AND P0, PT, R15, RZ, PT ;  /* 0x000000ff0f00720c */ /* 0x000fe40003f05270 */
[----:B------:R-:W-:Y:S01]  /*11b0*/  @!P2 IADD3 R21, PT, PT, R21, -R14, RZ ;  /* 0x8000000e1515a210 */ /* 0x000fe20007ffe0ff */
[----:B------:R-:W-:-:S03]  /*11c0*/  @!P1 IMAD.MOV R3, RZ, RZ, -R3 ;  /* 0x000000ffff039224 */ /* 0x000fc600078e0a03 */
[----:B------:R-:W-:Y:S02]  /*11d0*/  @!P3 IADD3 R21, PT, PT, -R21, RZ, RZ ;  /* 0x000000ff1515b210 */ /* 0x000fe40007ffe1ff */
[C---:B------:R-:W-:Y:S02]  /*11e0*/  SEL R3, R2.reuse, R3, !P0 ;  /* 0x0000000302037207 */ /* 0x040fe40004000000 */
[----:B------:R-:W-:-:S03]  /*11f0*/  SEL R21, R2, R21, !P0 ;  /* 0x0000001502157207 */ /* 0x000fc60004000000 */
[CC--:B------:R-:W-:Y:S02]  /*1200*/  IMAD R3, R0.reuse, R15.reuse, R3 ;  /* 0x0000000f00037224 */ /* 0x0c0fe400078e0203 */
[----:B------:R-:W-:Y:S02]  /*1210*/  IMAD R21, R0, R15, R21 ;  /* 0x0000000f00157224 */ /* 0x000fe400078e0215 */
[----:B------:R-:W-:-:S03]  /*1220*/  IMAD.SHL.U32 R3, R3, 0x4, RZ ;  /* 0x0000000403037824 */ /* 0x000fc600078e00ff */
[----:B------:R-:W-:Y:S02]  /*1230*/  SHF.L.U32 R21, R21, 0x2, RZ ;  /* 0x0000000215157819 */ /* 0x000fe400000006ff */
[----:B-1----:R-:W-:Y:S02]  /*1240*/  IADD3 R2, P0, PT, R3, UR6, RZ ;  /* 0x0000000603027c10 */ /* 0x002fe4000ff1e0ff */
[----:B------:R-:W-:Y:S02]  /*1250*/  IADD3 R14, P1, PT, R21, UR6, RZ ;  /* 0x00000006150e7c10 */ /* 0x000fe4000ff3e0ff */
[----:B------:R-:W-:Y:S02]  /*1260*/  LEA.HI.X.SX32 R3, R3, UR7, 0x1, P0 ;  /* 0x0000000703037c11 */ /* 0x000fe400080f0eff */
[----:B------:R-:W-:-:S03]  /*1270*/  LEA.HI.X.SX32 R15, R21, UR7, 0x1, P1 ;  /* 0x00000007150f7c11 */ /* 0x000fc600088f0eff */
[----:B------:R-:W2:Y:S04]  /*1280*/  LDG.E.U8 R21, desc[UR8][R2.64] ;  /* 0x0000000802157981 */ /* 0x000ea8000c1e1100 */
[----:B------:R-:W3:Y:S04]  /*1290*/  LDG.E.U8 R20, desc[UR8][R2.64+0x1] ;  /* 0x0000010802147981 */ /* 0x000ee8000c1e1100 */
[----:B------:R3:W4:Y:S04]  /*12a0*/  LDG.E.U8 R23, desc[UR8][R2.64+0x2] ;  /* 0x0000020802177981 */ /* 0x000728000c1e1100 */
[----:B------:R-:W5:Y:S04]  /*12b0*/  LDG.E.U8 R24, desc[UR8][R14.64] ;  /* 0x000000080e187981 */ /* 0x000f68000c1e1100 */
[----:B------:R-:W5:Y:S04]  /*12c0*/  LDG.E.U8 R17, desc[UR8][R14.64+0x1] ;  /* 0x000001080e117981 */ /* 0x000f68000c1e1100 */
[----:B------:R0:W5:Y:S01]  /*12d0*/  LDG.E.U8 R16, desc[UR8][R14.64+0x2] ;  /* 0x000002080e107981 */ /* 0x000162000c1e1100 */
[----:B------:R-:W-:-:S02]  /*12e0*/  UIADD3 UR6, UPT, UPT, UR5, 0x1, URZ ;  /* 0x0000000105067890 */ /* 0x000fc4000fffe0ff */
[----:B------:R-:W-:Y:S01]  /*12f0*/  I2FP.F32.S32 R22, UR5 ;  /* 0x0000000500167c45 */ /* 0x000fe20008201400 */
[----:B------:R-:W-:Y:S01]  /*1300*/  UIADD3 UR5, UPT, UPT, UR5, 0x2, URZ ;  /* 0x0000000205057890 */ /* 0x000fe2000fffe0ff */
[----:B--2---:R-:W-:Y:S02]  /*1310*/  I2FP.F32.U32 R21, R21 ;  /* 0x0000001500157245 */ /* 0x004fe40000201000 */
[----:B---3--:R-:W-:Y:S02]  /*1320*/  I2FP.F32.U32 R3, R20 ;  /* 0x0000001400037245 */ /* 0x008fe40000201000 */
[----:B----4-:R-:W-:Y:S01]  /*1330*/  I2FP.F32.U32 R23, R23 ;  /* 0x0000001700177245 */ /* 0x010fe20000201000 */
[----:B------:R-:W-:Y:S01]  /*1340*/  FADD R9, R9, R21 ;  /* 0x0000001509097221 */ /* 0x000fe20000000000 */
[C---:B------:R-:W-:Y:S01]  /*1350*/  FFMA R25, R21.reuse, UR12, R10 ;  /* 0x0000000c15197c23 */ /* 0x040fe2000800000a */
[-C--:B------:R-:W-:Y:S01]  /*1360*/  FFMA R26, R21, R22.reuse, R11 ;  /* 0x00000016151a7223 */ /* 0x080fe2000000000b */
[----:B------:R-:W-:Y:S01]  /*1370*/  FADD R5, R5, R3 ;  /* 0x0000000305057221 */ /* 0x000fe20000000000 */
[C---:B0-----:R-:W-:Y:S01]  /*1380*/  FFMA R15, R3.reuse, R22, R6 ;  /* 0x00000016030f7223 */ /* 0x041fe20000000006 */
[----:B------:R-:W-:Y:S01]  /*1390*/  FFMA R19, R3, UR12, R19 ;  /* 0x0000000c03137c23 */ /* 0x000fe20008000013 */
[----:B-----5:R-:W-:Y:S01]  /*13a0*/  I2FP.F32.U32 R24, R24 ;  /* 0x0000001800187245 */ /* 0x020fe20000201000 */
[----:B------:R-:W-:Y:S01]  /*13b0*/  FFMA R3, R23, R22, R4 ;  /* 0x0000001617037223 */ /* 0x000fe20000000004 */
[----:B------:R-:W-:Y:S01]  /*13c0*/  I2FP.F32.S32 R21, UR6 ;  /* 0x0000000600157c45 */ /* 0x000fe20008201400 */
[----:B------:R-:W-:Y:S01]  /*13d0*/  FADD R7, R7, R23 ;  /* 0x0000001707077221 */ /* 0x000fe20000000000 */
[----:B------:R-:W-:Y:S01]  /*13e0*/  I2FP.F32.U32 R2, R17 ;  /* 0x0000001100027245 */ /* 0x000fe20000201000 */
[----:B------:R-:W-:Y:S01]  /*13f0*/  FFMA R23, R23, UR12, R18 ;  /* 0x0000000c17177c23 */ /* 0x000fe20008000012 */
[----:B------:R-:W-:Y:S01]  /*1400*/  I2FP.F32.U32 R16, R16 ;  /* 0x0000001000107245 */ /* 0x000fe20000201000 */
[----:B------:R-:W-:Y:S01]  /*1410*/  FADD R9, R9, R24 ;  /* 0x0000001809097221 */ /* 0x000fe20000000000 */
[C---:B------:R-:W-:Y:S01]  /*1420*/  FFMA R10, R24.reuse, UR12, R25 ;  /* 0x0000000c180a7c23 */ /* 0x040fe20008000019 */
[-C--:B------:R-:W-:Y:S01]  /*1430*/  FFMA R11, R24, R21.reuse, R26 ;  /* 0x00000015180b7223 */ /* 0x080fe2000000001a */
[----:B------:R-:W-:Y:S01]  /*1440*/  FADD R5, R5, R2 ;  /* 0x0000000205057221 */ /* 0x000fe20000000000 */
[CC--:B------:R-:W-:Y:S01]  /*1450*/  FFMA R6, R2.reuse, R21.reuse, R15 ;  /* 0x0000001502067223 */ /* 0x0c0fe2000000000f */
[----:B------:R-:W-:Y:S01]  /*1460*/  FFMA R19, R2, UR12, R19 ;  /* 0x0000000c02137c23 */ /* 0x000fe20008000013 */
[C---:B------:R-:W-:Y:S01]  /*1470*/  FFMA R4, R16.reuse, R21, R3 ;  /* 0x0000001510047223 */ /* 0x040fe20000000003 */
[----:B------:R-:W-:Y:S01]  /*1480*/  FADD R7, R7, R16 ;  /* 0x0000001007077221 */ /* 0x000fe20000000000 */
[----:B------:R-:W-:-:S07]  /*1490*/  FFMA R18, R16, UR12, R23 ;  /* 0x0000000c10127c23 */ /* 0x000fce0008000017 */
.L_x_6:
[----:B------:R-:W0:Y:S01]  /*14a0*/  LDC R14, c[0x0][0x390] ;  /* 0x0000e400ff0e7b82 */ /* 0x000e220000000800 */
[----:B------:R-:W1:Y:S01]  /*14b0*/  LDCU.64 UR6, c[0x0][0x380] ;  /* 0x00007000ff0677ac */ /* 0x000e620008000a00 */
[----:B0-----:R-:W-:Y:S02]  /*14c0*/  IABS R15, R14 ;  /* 0x0000000e000f7213 */ /* 0x001fe40000000000 */
[C---:B------:R-:W-:Y:S02]  /*14d0*/  IADD3 R16, PT, PT, R14.reuse, UR5, R13 ;  /* 0x000000050e107c10 */ /* 0x040fe4000fffe00d */
[----:B------:R-:W0:Y:S01]  /*14e0*/  I2F.RP R17, R15 ;  /* 0x0000000f00117306 */ /* 0x000e220000209400 */
[----:B------:R-:W-:Y:S02]  /*14f0*/  ISETP.NE.AND P2, PT, R14, RZ, PT ;  /* 0x000000ff0e00720c */ /* 0x000fe40003f45270 */
[----:B------:R-:W-:Y:S02]  /*1500*/  IABS R20, R16 ;  /* 0x0000001000147213 */ /* 0x000fe40000000000 */
[----:B------:R-:W-:-:S03]  /*1510*/  ISETP.GE.AND P1, PT, R16, RZ, PT ;  /* 0x000000ff1000720c */ /* 0x000fc60003f26270 */
[----:B0-----:R-:W0:Y:S02]  /*1520*/  MUFU.RCP R17, R17 ;  /* 0x0000001100117308 */ /* 0x001e240000001000 */
[----:B0-----:R-:W-:-:S06]  /*1530*/  VIADD R3, R17, 0xffffffe ;  /* 0x0ffffffe11037836 */ /* 0x001fcc0000000000 */
[----:B------:R-:W0:Y:S02]  /*1540*/  F2I.FTZ.U32.TRUNC.NTZ R3, R3 ;  /* 0x0000000300037305 */ /* 0x000e24000021f000 */
[----:B0-----:R-:W-:-:S05]  /*1550*/  IADD3 R2, PT, PT, RZ, -R3, RZ ;  /* 0x80000003ff027210 */ /* 0x001fca0007ffe0ff */
[----:B------:R-:W-:Y:S02]  /*1560*/  IMAD R21, R2, R15, RZ ;  /* 0x0000000f02157224 */ /* 0x000fe400078e02ff */
[----:B------:R-:W-:-:S04]  /*1570*/  IMAD.MOV.U32 R2, RZ, RZ, RZ ;  /* 0x000000ffff027224 */ /* 0x000fc800078e00ff */
[----:B------:R-:W-:-:S06]  /*1580*/  IMAD.HI.U32 R21, R3, R21, R2 ;  /* 0x0000001503157227 */ /* 0x000fcc00078e0002 */
[----:B------:R-:W-:-:S05]  /*1590*/  IMAD.HI.U32 R2, R21, R20, RZ ;  /* 0x0000001415027227 */ /* 0x000fca00078e00ff */
[----:B------:R-:W-:-:S05]  /*15a0*/  IADD3 R2, PT, PT, -R2, RZ, RZ ;  /* 0x000000ff02027210 */ /* 0x000fca0007ffe1ff */
[----:B------:R-:W-:-:S05]  /*15b0*/  IMAD R2, R15, R2, R20 ;  /* 0x000000020f027224 */ /* 0x000fca00078e0214 */
[----:B------:R-:W-:-:S13]  /*15c0*/  ISETP.GT.U32.AND P0, PT, R15, R2, PT ;  /* 0x000000020f00720c */ /* 0x000fda0003f04070 */
[----:B------:R-:W-:-:S05]  /*15d0*/  @!P0 IMAD.IADD R2, R2, 0x1, -R15 ;  /* 0x0000000102028824 */ /* 0x000fca00078e0a0f */
[----:B------:R-:W-:-:S13]  /*15e0*/  ISETP.GT.U32.AND P0, PT, R15, R2, PT ;  /* 0x000000020f00720c */ /* 0x000fda0003f04070 */
[----:B------:R-:W-:-:S05]  /*15f0*/  @!P0 IADD3 R2, PT, PT, R2, -R15, RZ ;  /* 0x8000000f02028210 */ /* 0x000fca0007ffe0ff */
[----:B------:R-:W-:Y:S01]  /*1600*/  @!P1 IMAD.MOV R2, RZ, RZ, -R2 ;  /* 0x000000ffff029224 */ /* 0x000fe200078e0a02 */
[----:B------:R-:W-:-:S05]  /*1610*/  @!P2 LOP3.LUT R2, RZ, R14, RZ, 0x33, !PT ;  /* 0x0000000eff02a212 */ /* 0x000fca00078e33ff */
[----:B------:R-:W-:-:S05]  /*1620*/  IMAD R0, R0, R14, R2 ;  /* 0x0000000e00007224 */ /* 0x000fca00078e0202 */
[----:B------:R-:W-:-:S04]  /*1630*/  SHF.L.U32 R0, R0, 0x2, RZ ;  /* 0x0000000200007819 */ /* 0x000fc800000006ff */
[----:B-1----:R-:W-:-:S04]  /*1640*/  IADD3 R2, P0, PT, R0, UR6, RZ ;  /* 0x0000000600027c10 */ /* 0x002fc8000ff1e0ff */
[----:B------:R-:W-:-:S05]  /*1650*/  LEA.HI.X.SX32 R3, R0, UR7, 0x1, P0 ;  /* 0x0000000700037c11 */ /* 0x000fca00080f0eff */
[----:B------:R-:W2:Y:S04]  /*1660*/  LDG.E.U8 R0, desc[UR8][R2.64] ;  /* 0x0000000802007981 */ /* 0x000ea8000c1e1100 */
[----:B------:R-:W3:Y:S04]  /*1670*/  LDG.E.U8 R14, desc[UR8][R2.64+0x1] ;  /* 0x00000108020e7981 */ /* 0x000ee8000c1e1100 */
[----:B------:R-:W4:Y:S01]  /*1680*/  LDG.E.U8 R16, desc[UR8][R2.64+0x2] ;  /* 0x0000020802107981 */ /* 0x000f22000c1e1100 */
[----:B--2---:R-:W-:Y:S02]  /*1690*/  I2FP.F32.U32 R15, R0 ;  /* 0x00000000000f7245 */ /* 0x004fe40000201000 */
[----:B------:R-:W-:-:S02]  /*16a0*/  I2FP.F32.S32 R0, UR5 ;  /* 0x0000000500007c45 */ /* 0x000fc40008201400 */
[----:B---3--:R-:W-:Y:S01]  /*16b0*/  I2FP.F32.U32 R17, R14 ;  /* 0x0000000e00117245 */ /* 0x008fe20000201000 */
[C---:B------:R-:W-:Y:S01]  /*16c0*/  FADD R9, R15.reuse, R9 ;  /* 0x000000090f097221 */ /* 0x040fe20000000000 */
[C---:B------:R-:W-:Y:S01]  /*16d0*/  FFMA R10, R15.reuse, UR12, R10 ;  /* 0x0000000c0f0a7c23 */ /* 0x040fe2000800000a */
[----:B------:R-:W-:Y:S01]  /*16e0*/  FFMA R11, R15, R0, R11 ;  /* 0x000000000f0b7223 */ /* 0x000fe2000000000b */
[----:B----4-:R-:W-:Y:S01]  /*16f0*/  I2FP.F32.U32 R21, R16 ;  /* 0x0000001000157245 */ /* 0x010fe20000201000 */
[C---:B------:R-:W-:Y:S01]  /*1700*/  FADD R5, R17.reuse, R5 ;  /* 0x0000000511057221 */ /* 0x040fe20000000000 */
[CC--:B------:R-:W-:Y:S01]  /*1710*/  FFMA R6, R17.reuse, R0.reuse, R6 ;  /* 0x0000000011067223 */ /* 0x0c0fe20000000006 */
[----:B------:R-:W-:Y:S02]  /*1720*/  FFMA R19, R17, UR12, R19 ;  /* 0x0000000c11137c23 */ /* 0x000fe40008000013 */
[C---:B------:R-:W-:Y:S01]  /*1730*/  FFMA R4, R21.reuse, R0, R4 ;  /* 0x0000000015047223 */ /* 0x040fe20000000004 */
[C---:B------:R-:W-:Y:S01]  /*1740*/  FADD R7, R21.reuse, R7 ;  /* 0x0000000715077221 */ /* 0x040fe20000000000 */
[----:B------:R-:W-:-:S07]  /*1750*/  FFMA R18, R21, UR12, R18 ;  /* 0x0000000c15127c23 */ /* 0x000fce0008000012 */
.L_x_3:
[----:B------:R-:W0:Y:S01]  /*1760*/  LDCU UR6, c[0x0][0x398] ;  /* 0x00007300ff0677ac */ /* 0x000e220008000800 */
[----:B------:R-:W-:Y:S02]  /*1770*/  UIADD3 UR5, UPT, UPT, UR4, 0x1, URZ ;  /* 0x0000000104057890 */ /* 0x000fe4000fffe0ff */
[----:B0-----:R-:W-:-:S05]  /*1780*/  UISETP.NE.AND UP0, UPT, UR4, UR6, UPT ;  /* 0x000000060400728c */ /* 0x001fca000bf05270 */
[----:B------:R-:W-:-:S04]  /*1790*/  UMOV UR4, UR5 ;  /* 0x0000000500047c82 */ /* 0x000fc80008000000 */
[----:B------:R-:W-:Y:S05]  /*17a0*/  BRA.U UP0, `(.L_x_7) ;  /* 0xffffffe900907547 */ /* 0x000fea000b83ffff */
.L_x_0:
[----:B------:R-:W-:Y:S01]  /*17b0*/  FADD R16, R5, R9 ;  /* 0x0000000905107221 */ /* 0x000fe20000000000 */
[----:B------:R-:W-:Y:S01]  /*17c0*/  BSSY.RECONVERGENT B0, `(.L_x_8) ;  /* 0x0000052000007945 */ /* 0x000fe20003800200 */
[----:B------:R-:W-:Y:S02]  /*17d0*/  IMAD.MOV.U32 R17, RZ, RZ, RZ ;  /* 0x000000ffff117224 */ /* 0x000fe400078e00ff */
[C---:B------:R-:W-:Y:S01]  /*17e0*/  FADD R0, R16.reuse, R7 ;  /* 0x0000000710007221 */ /* 0x040fe20000000000 */
[----:B------:R-:W-:-:S13]  /*17f0*/  FSETP.GT.AND P0, PT, R16, -R7, PT ;  /* 0x800000071000720b */ /* 0x000fda0003f04000 */
[----:B------:R-:W-:Y:S05]  /*1800*/  @!P0 BRA `(.L_x_9) ;  /* 0x0000000400348947 */ /* 0x000fea0003800000 */
[----:B------:R-:W0:Y:S01]  /*1810*/  MUFU.RCP R15, R0 ;  /* 0x00000000000f7308 */ /* 0x000e220000001000 */
[----:B------:R-:W-:Y:S01]  /*1820*/  FADD R3, R6, R11 ;  /* 0x0000000b06037221 */ /* 0x000fe20000000000 */
[----:B------:R-:W-:Y:S03]  /*1830*/  BSSY.RECONVERGENT B1, `(.L_x_10) ;  /* 0x000000d000017945 */ /* 0x000fe60003800200 */
[----:B------:R-:W-:-:S04]  /*1840*/  FADD R3, R3, R4 ;  /* 0x0000000403037221 */ /* 0x000fc80000000000 */
[----:B------:R-:W1:Y:S01]  /*1850*/  FCHK P0, R3, R0 ;  /* 0x0000000003007302 */ /* 0x000e620000000000 */
[----:B0-----:R-:W-:-:S04]  /*1860*/  FFMA R2, -R0, R15, 1 ;  /* 0x3f80000000027423 */ /* 0x001fc8000000010f */
[----:B------:R-:W-:-:S04]  /*1870*/  FFMA R2, R15, R2, R15 ;  /* 0x000000020f027223 */ /* 0x000fc8000000000f */
[----:B------:R-:W-:-:S04]  /*1880*/  FFMA R17, R3, R2, RZ ;  /* 0x0000000203117223 */ /* 0x000fc800000000ff */
[----:B------:R-:W-:-:S04]  /*1890*/  FFMA R4, -R0, R17, R3 ;  /* 0x0000001100047223 */ /* 0x000fc80000000103 */
[----:B------:R-:W-:Y:S01]  /*18a0*/  FFMA R17, R2, R4, R17 ;  /* 0x0000000402117223 */ /* 0x000fe20000000011 */
[----:B-1----:R-:W-:Y:S06]  /*18b0*/  @!P0 BRA `(.L_x_11) ;  /* 0x0000000000108947 */ /* 0x002fec0003800000 */
[----:B------:R-:W-:Y:S02]  /*18c0*/  MOV R2, R0 ;  /* 0x0000000000027202 */ /* 0x000fe40000000f00 */
[----:B------:R-:W-:-:S07]  /*18d0*/  MOV R4, 0x18f0 ;  /* 0x000018f000047802 */ /* 0x000fce0000000f00 */
[----:B------:R-:W-:Y:S05]  /*18e0*/  CALL.REL.NOINC `($__internal_1_$__cuda_sm3x_div_rn_noftz_f32_slowpath) ;  /* 0x0000000800b47944 */ /* 0x000fea0003c00000 */
[----:B------:R-:W-:-:S07]  /*18f0*/  IMAD.MOV.U32 R17, RZ, RZ, R6 ;  /* 0x000000ffff117224 */ /* 0x000fce00078e0006 */
.L_x_11:
[----:B------:R-:W-:Y:S05]  /*1900*/  BSYNC.RECONVERGENT B1 ;  /* 0x0000000000017941 */ /* 0x000fea0003800200 */
.L_x_10:
        /* <DEDUP_REMOVED lines=11> */
[----:B------:R-:W-:Y:S01]  /*19c0*/  MOV R3, R19 ;  /* 0x0000001300037202 */ /* 0x000fe20000000f00 */
[----:B------:R-:W-:Y:S01]  /*19d0*/  IMAD.MOV.U32 R2, RZ, RZ, R0 ;  /* 0x000000ffff027224 */ /* 0x000fe200078e0000 */
[----:B------:R-:W-:-:S07]  /*19e0*/  MOV R4, 0x1a00 ;  /* 0x00001a0000047802 */ /* 0x000fce0000000f00 */
[----:B------:R-:W-:Y:S05]  /*19f0*/  CALL.REL.NOINC `($__internal_1_$__cuda_sm3x_div_rn_noftz_f32_slowpath) ;  /* 0x0000000800707944 */ /* 0x000fea0003c00000 */
[----:B------:R-:W-:-:S07]  /*1a00*/  MOV R10, R6 ;  /* 0x00000006000a7202 */ /* 0x000fce0000000f00 */
.L_x_13:
[----:B------:R-:W-:Y:S05]  /*1a10*/  BSYNC.RECONVERGENT B1 ;  /* 0x0000000000017941 */ /* 0x000fea0003800200 */
.L_x_12:
[CC--:B------:R-:W-:Y:S01]  /*1a20*/  FSETP.GT.AND P2, PT, |R10|.reuse, |R17|.reuse, PT ;  /* 0x400000110a00720b */ /* 0x0c0fe20003f44200 */
[----:B------:R-:W-:Y:S03]  /*1a30*/  BSSY.RECONVERGENT B1, `(.L_x_14) ;  /* 0x000000f000017945 */ /* 0x000fe60003800200 */
[----:B------:R-:W-:Y:S02]  /*1a40*/  FSEL R18, |R10|, |R17|, P2 ;  /* 0x400000110a127208 */ /* 0x000fe40001000200 */
[----:B------:R-:W-:Y:S02]  /*1a50*/  FSEL R3, |R17|, |R10|, P2 ;  /* 0x4000000a11037208 */ /* 0x000fe40001000200 */
[----:B------:R-:W0:Y:S08]  /*1a60*/  MUFU.RCP R11, R18 ;  /* 0x00000012000b7308 */ /* 0x000e300000001000 */
[----:B------:R-:W1:Y:S01]  /*1a70*/  FCHK P0, R3, R18 ;  /* 0x0000001203007302 */ /* 0x000e620000000000 */
[----:B0-----:R-:W-:-:S04]  /*1a80*/  FFMA R2, -R18, R11, 1 ;  /* 0x3f80000012027423 */ /* 0x001fc8000000010b */
[----:B------:R-:W-:-:S04]  /*1a90*/  FFMA R2, R11, R2, R11 ;  /* 0x000000020b027223 */ /* 0x000fc8000000000b */
[----:B------:R-:W-:-:S04]  /*1aa0*/  FFMA R11, R3, R2, RZ ;  /* 0x00000002030b7223 */ /* 0x000fc800000000ff */
[----:B------:R-:W-:-:S04]  /*1ab0*/  FFMA R4, -R18, R11, R3 ;  /* 0x0000000b12047223 */ /* 0x000fc80000000103 */
[----:B------:R-:W-:Y:S01]  /*1ac0*/  FFMA R2, R2, R4, R11 ;  /* 0x0000000402027223 */ /* 0x000fe2000000000b */
[----:B-1----:R-:W-:Y:S06]  /*1ad0*/  @!P0 BRA `(.L_x_15) ;  /* 0x0000000000108947 */ /* 0x002fec0003800000 */
[----:B------:R-:W-:Y:S01]  /*1ae0*/  IMAD.MOV.U32 R2, RZ, RZ, R18 ;  /* 0x000000ffff027224 */ /* 0x000fe200078e0012 */
[----:B------:R-:W-:-:S07]  /*1af0*/  MOV R4, 0x1b10 ;  /* 0x00001b1000047802 */ /* 0x000fce0000000f00 */
[----:B------:R-:W-:Y:S05]  /*1b00*/  CALL.REL.NOINC `($__internal_1_$__cuda_sm3x_div_rn_noftz_f32_slowpath) ;  /* 0x00000008002c7944 */ /* 0x000fea0003c00000 */
[----:B------:R-:W-:-:S07]  /*1b10*/  MOV R2, R6 ;  /* 0x0000000600027202 */ /* 0x000fce0000000f00 */
.L_x_15:
[----:B------:R-:W-:Y:S05]  /*1b20*/  BSYNC.RECONVERGENT B1 ;  /* 0x0000000000017941 */ /* 0x000fea0003800200 */
.L_x_14:
[----:B------:R-:W-:Y:S02]  /*1b30*/  IMAD.MOV.U32 R4, RZ, RZ, 0x3b33710b ;  /* 0x3b33710bff047424 */ /* 0x000fe400078e00ff */
[----:B------:R-:W-:Y:S01]  /*1b40*/  FMUL R3, R2, R2 ;  /* 0x0000000202037220 */ /* 0x000fe20000400000 */
[C---:B------:R-:W-:Y:S02]  /*1b50*/  ISETP.GE.AND P0, PT, R17.reuse, RZ, PT ;  /* 0x000000ff1100720c */ /* 0x040fe40003f06270 */
[----:B------:R-:W-:Y:S01]  /*1b60*/  FSETP.NEU.AND P3, PT, |R17|, |R10|, PT ;  /* 0x4000000a1100720b */ /* 0x000fe20003f6d200 */
[C---:B------:R-:W-:Y:S01]  /*1b70*/  FFMA R4, R3.reuse, R4, -0.015681877732276916504 ;  /* 0xbc80774803047423 */ /* 0x040fe20000000004 */
[----:B------:R-:W-:Y:S01]  /*1b80*/  FSETP.NEU.AND P1, PT, R18, RZ, PT ;  /* 0x000000ff1200720b */ /* 0x000fe20003f2d000 */
[----:B------:R-:W-:Y:S02]  /*1b90*/  FADD R17, |R10|, |R17| ;  /* 0x400000110a117221 */ /* 0x000fe40000000200 */
[----:B------:R-:W-:-:S04]  /*1ba0*/  FFMA R4, R3, R4, 0.042200751602649688721 ;  /* 0x3d2cdab203047423 */ /* 0x000fc80000000004 */
[----:B------:R-:W-:-:S04]  /*1bb0*/  FFMA R4, R3, R4, -0.074792981147766113281 ;  /* 0xbd992d1003047423 */ /* 0x000fc80000000004 */
[----:B------:R-:W-:-:S04]  /*1bc0*/  FFMA R4, R3, R4, 0.10640415549278259277 ;  /* 0x3dd9ea6c03047423 */ /* 0x000fc80000000004 */
[----:B------:R-:W-:-:S04]  /*1bd0*/  FFMA R4, R3, R4, -0.14207722246646881104 ;  /* 0xbe117cb103047423 */ /* 0x000fc80000000004 */
[----:B------:R-:W-:-:S04]  /*1be0*/  FFMA R4, R3, R4, 0.19993925094604492188 ;  /* 0x3e4cbce003047423 */ /* 0x000fc80000000004 */
[----:B------:R-:W-:-:S04]  /*1bf0*/  FFMA R4, R3, R4, -0.33333197236061096191 ;  /* 0xbeaaaa7d03047423 */ /* 0x000fc80000000004 */
[----:B------:R-:W-:Y:S01]  /*1c00*/  FMUL R3, R3, R4 ;  /* 0x0000000403037220 */ /* 0x000fe20000400000 */
[----:B------:R-:W-:-:S03]  /*1c10*/  HFMA2 R4, -RZ, RZ, 1.857421875, -1409 ;  /* 0x3f6ee581ff047431 */ /* 0x000fc600000001ff */
[----:B------:R-:W-:-:S04]  /*1c20*/  FFMA R3, R3, R2, R2 ;  /* 0x0000000203037223 */ /* 0x000fc80000000002 */
[C---:B------:R-:W-:Y:S01]  /*1c30*/  FFMA R2, R4.reuse, 1.6832555532455444336, -R3 ;  /* 0x3fd774eb04027823 */ /* 0x040fe20000000803 */
[----:B------:R-:W-:-:S04]  /*1c40*/  FSEL R4, R4, 1.8663789033889770508, P2 ;  /* 0x3feee58104047808 */ /* 0x000fc80001000000 */
[-C--:B------:R-:W-:Y:S01]  /*1c50*/  FSEL R11, R2, R3.reuse, P2 ;  /* 0x00000003020b7208 */ /* 0x080fe20001000000 */
[----:B------:R-:W-:Y:S01]  /*1c60*/  IMAD.MOV.U32 R2, RZ, RZ, 0x4016cbe4 ;  /* 0x4016cbe4ff027424 */ /* 0x000fe200078e00ff */
[----:B------:R-:W-:-:S05]  /*1c70*/  FSEL R3, R3, -R3, P2 ;  /* 0x8000000303037208 */ /* 0x000fca0001000000 */
[----:B------:R-:W-:Y:S01]  /*1c80*/  @!P0 FFMA R11, R4, 1.6832555532455444336, R3 ;  /* 0x3fd774eb040b8823 */ /* 0x000fe20000000003 */
[----:B------:R-:W-:Y:S02]  /*1c90*/  @!P3 FSEL R11, R2, 0.78539818525314331055, !P0 ;  /* 0x3f490fdb020bb808 */ /* 0x000fe40004000000 */
[----:B------:R-:W-:Y:S02]  /*1ca0*/  @!P1 FSEL R11, RZ, 3.1415927410125732422, P0 ;  /* 0x40490fdbff0b9808 */ /* 0x000fe40000000000 */
[----:B------:R-:W-:Y:S02]  /*1cb0*/  FSETP.NAN.AND P0, PT, R17, R17, PT ;  /* 0x000000111100720b */ /* 0x000fe40003f08000 */
[----:B------:R-:W-:-:S04]  /*1cc0*/  LOP3.LUT R10, R11, 0x80000000, R10, 0xb8, !PT ;  /* 0x800000000b0a7812 */ /* 0x000fc800078eb80a */
[----:B------:R-:W-:-:S07]  /*1cd0*/  FSEL R17, R17, R10, P0 ;  /* 0x0000000a11117208 */ /* 0x000fce0000000000 */
.L_x_9:
[----:B------:R-:W-:Y:S05]  /*1ce0*/  BSYNC.RECONVERGENT B0 ;  /* 0x0000000000007941 */ /* 0x000fea0003800200 */
.L_x_8:
[----:B------:R-:W0:Y:S01]  /*1cf0*/  LDCU UR4, c[0x0][0x39c] ;  /* 0x00007380ff0477ac */ /* 0x000e220008000800 */
[----:B------:R-:W-:Y:S01]  /*1d00*/  MOV R10, RZ ;  /* 0x000000ff000a7202 */ /* 0x000fe20000000f00 */
[----:B0-----:R-:W-:-:S09]  /*1d10*/  UISETP.GE.AND UP0, UPT, UR4, 0x1, UPT ;  /* 0x000000010400788c */ /* 0x001fd2000bf06270 */
[----:B------:R-:W-:Y:S05]  /*1d20*/  BRA.U !UP0, `(.L_x_16) ;  /* 0x0000000108407547 */ /* 0x000fea000b800000 */
[----:B------:R-:W-:Y:S01]  /*1d30*/  I2FP.F32.U32 R2, UR4 ;  /* 0x0000000400027c45 */ /* 0x000fe20008201000 */
[----:B------:R-:W-:Y:S04]  /*1d40*/  BSSY.RECONVERGENT B0, `(.L_x_16) ;  /* 0x000000e000007945 */ /* 0x000fe80003800200 */
[----:B------:R-:W-:-:S04]  /*1d50*/  FMUL R2, R2, 3 ;  /* 0x4040000002027820 */ /* 0x000fc80000400000 */
        /* <DEDUP_REMOVED lines=12> */
.L_x_17:
[----:B------:R-:W-:Y:S05]  /*1e20*/  BSYNC.RECONVERGENT B0 ;  /* 0x0000000000007941 */ /* 0x000fea0003800200 */
.L_x_16:
[----:B------:R-:W0:Y:S01]  /*1e30*/  LDC.64 R18, c[0x0][0x390] ;  /* 0x0000e400ff127b82 */ /* 0x000e220000000a00 */
[----:B------:R-:W1:Y:S01]  /*1e40*/  MUFU.RCP R3, R0 ;  /* 0x0000000000037308 */ /* 0x000e620000001000 */
[----:B------:R-:W-:Y:S01]  /*1e50*/  BSSY.RECONVERGENT B0, `(.L_x_18) ;  /* 0x0000014000007945 */ /* 0x000fe20003800200 */
[----:B------:R-:W-:-:S05]  /*1e60*/  FSETP.GT.AND P2, PT, R16, -R7, PT ;  /* 0x800000071000720b */ /* 0x000fca0003f44000 */
[----:B------:R-:W2:Y:S01]  /*1e70*/  LDC.64 R14, c[0x0][0x388] ;  /* 0x0000e200ff0e7b82 */ /* 0x000ea20000000a00 */
[----:B------:R-:W3:Y:S01]  /*1e80*/  FCHK P0, R9, R0 ;  /* 0x0000000009007302 */ /* 0x000ee20000000000 */
[----:B-1----:R-:W-:-:S04]  /*1e90*/  FFMA R2, -R0, R3, 1 ;  /* 0x3f80000000027423 */ /* 0x002fc80000000103 */
[----:B------:R-:W-:Y:S01]  /*1ea0*/  FFMA R2, R3, R2, R3 ;  /* 0x0000000203027223 */ /* 0x000fe20000000003 */
[----:B0-----:R-:W-:-:S03]  /*1eb0*/  IMAD R13, R12, R18, R13 ;  /* 0x000000120c0d7224 */ /* 0x001fc600078e020d */
[----:B------:R-:W-:Y:S01]  /*1ec0*/  FFMA R3, R2, R9, RZ ;  /* 0x0000000902037223 */ /* 0x000fe200000000ff */
[----:B------:R-:W-:-:S03]  /*1ed0*/  IMAD R19, R19, R18, RZ ;  /* 0x0000001213137224 */ /* 0x000fc600078e02ff */
[----:B------:R-:W-:Y:S01]  /*1ee0*/  FFMA R4, -R0, R3, R9 ;  /* 0x0000000300047223 */ /* 0x000fe20000000109 */
[----:B--2---:R-:W-:-:S04]  /*1ef0*/  IMAD.WIDE R14, R13, 0x4, R14 ;  /* 0x000000040d0e7825 */ /* 0x004fc800078e020e */
[----:B------:R-:W-:Y:S01]  /*1f00*/  FFMA R2, R2, R4, R3 ;  /* 0x0000000402027223 */ /* 0x000fe20000000003 */
[----:B------:R0:W-:Y:S01]  /*1f10*/  STG.E desc[UR8][R14.64], R17 ;  /* 0x000000110e007986 */ /* 0x0001e2000c101908 */
[----:B------:R-:W-:Y:S01]  /*1f20*/  IMAD.WIDE R12, R19, 0x4, R14 ;  /* 0x00000004130c7825 */ /* 0x000fe200078e020e */
[----:B---3--:R-:W-:Y:S06]  /*1f30*/  @!P0 BRA `(.L_x_19) ;  /* 0x0000000000148947 */ /* 0x008fec0003800000 */
[----:B------:R-:W-:Y:S01]  /*1f40*/  IMAD.MOV.U32 R3, RZ, RZ, R9 ;  /* 0x000000ffff037224 */ /* 0x000fe200078e0009 */
[----:B------:R-:W-:Y:S02]  /*1f50*/  MOV R2, R0 ;  /* 0x0000000000027202 */ /* 0x000fe40000000f00 */
[----:B------:R-:W-:-:S07]  /*1f60*/  MOV R4, 0x1f80 ;  /* 0x00001f8000047802 */ /* 0x000fce0000000f00 */
[----:B0-----:R-:W-:Y:S05]  /*1f70*/  CALL.REL.NOINC `($__internal_1_$__cuda_sm3x_div_rn_noftz_f32_slowpath) ;  /* 0x0000000400107944 */ /* 0x001fea0003c00000 */
[----:B------:R-:W-:-:S07]  /*1f80*/  IMAD.MOV.U32 R2, RZ, RZ, R6 ;  /* 0x000000ffff027224 */ /* 0x000fce00078e0006 */
.L_x_19:
[----:B------:R-:W-:Y:S05]  /*1f90*/  BSYNC.RECONVERGENT B0 ;  /* 0x0000000000007941 */ /* 0x000fea0003800200 */
.L_x_18:
[----:B------:R-:W1:Y:S01]  /*1fa0*/  MUFU.RCP R9, R0 ;  /* 0x0000000000097308 */ /* 0x000e620000001000 */
[----:B------:R-:W-:Y:S01]  /*1fb0*/  FSEL R3, R2, RZ, P2 ;  /* 0x000000ff02037208 */ /* 0x000fe20001000000 */
[----:B------:R-:W-:Y:S01]  /*1fc0*/  BSSY.RECONVERGENT B0, `(.L_x_20) ;  /* 0x000000f000007945 */ /* 0x000fe20003800200 */
[----:B0-----:R-:W-:-:S03]  /*1fd0*/  IMAD.WIDE R16, R19, 0x4, R12 ;  /* 0x0000000413107825 */ /* 0x001fc600078e020c */
[----:B------:R0:W-:Y:S02]  /*1fe0*/  STG.E desc[UR8][R12.64], R3 ;  /* 0x000000030c007986 */ /* 0x0001e4000c101908 */
[----:B------:R-:W2:Y:S01]  /*1ff0*/  FCHK P0, R5, R0 ;  /* 0x0000000005007302 */ /* 0x000ea20000000000 */
[----:B-1----:R-:W-:-:S04]  /*2000*/  FFMA R2, -R0, R9, 1 ;  /* 0x3f80000000027423 */ /* 0x002fc80000000109 */
[----:B------:R-:W-:-:S04]  /*2010*/  FFMA R2, R9, R2, R9 ;  /* 0x0000000209027223 */ /* 0x000fc80000000009 */
[----:B------:R-:W-:-:S04]  /*2020*/  FFMA R9, R2, R5, RZ ;  /* 0x0000000502097223 */ /* 0x000fc800000000ff */
[----:B------:R-:W-:-:S04]  /*2030*/  FFMA R4, -R0, R9, R5 ;  /* 0x0000000900047223 */ /* 0x000fc80000000105 */
[----:B------:R-:W-:Y:S01]  /*2040*/  FFMA R2, R2, R4, R9 ;  /* 0x0000000402027223 */ /* 0x000fe20000000009 */
[----:B0-2---:R-:W-:Y:S06]  /*2050*/  @!P0 BRA `(.L_x_21) ;  /* 0x0000000000148947 */ /* 0x005fec0003800000 */
[----:B------:R-:W-:Y:S01]  /*2060*/  MOV R3, R5 ;  /* 0x0000000500037202 */ /* 0x000fe20000000f00 */
[----:B------:R-:W-:Y:S01]  /*2070*/  IMAD.MOV.U32 R2, RZ, RZ, R0 ;  /* 0x000000ffff027224 */ /* 0x000fe200078e0000 */
[----:B------:R-:W-:-:S07]  /*2080*/  MOV R4, 0x20a0 ;  /* 0x000020a000047802 */ /* 0x000fce0000000f00 */
[----:B------:R-:W-:Y:S05]  /*2090*/  CALL.REL.NOINC `($__internal_1_$__cuda_sm3x_div_rn_noftz_f32_slowpath) ;  /* 0x0000000000c87944 */ /* 0x000fea0003c00000 */
[----:B------:R-:W-:-:S07]  /*20a0*/  MOV R2, R6 ;  /* 0x0000000600027202 */ /* 0x000fce0000000f00 */
.L_x_21:
[----:B------:R-:W-:Y:S05]  /*20b0*/  BSYNC.RECONVERGENT B0 ;  /* 0x0000000000007941 */ /* 0x000fea0003800200 */
.L_x_20:
[----:B------:R-:W0:Y:S01]  /*20c0*/  MUFU.RCP R5, R0 ;  /* 0x0000000000057308 */ /* 0x000e220000001000 */
[----:B------:R-:W-:Y:S01]  /*20d0*/  FSEL R3, R2, RZ, P2 ;  /* 0x000000ff02037208 */ /* 0x000fe20001000000 */
[----:B------:R-:W-:Y:S01]  /*20e0*/  BSSY.RECONVERGENT B0, `(.L_x_22) ;  /* 0x000000f000007945 */ /* 0x000fe20003800200 */
[----:B------:R-:W-:-:S03]  /*20f0*/  IMAD.WIDE R12, R19, 0x4, R16 ;  /* 0x00000004130c7825 */ /* 0x000fc600078e0210 */
[----:B------:R1:W-:Y:S02]  /*2100*/  STG.E desc[UR8][R16.64], R3 ;  /* 0x0000000310007986 */ /* 0x0003e4000c101908 */
[----:B------:R-:W2:Y:S01]  /*2110*/  FCHK P0, R7, R0 ;  /* 0x0000000007007302 */ /* 0x000ea20000000000 */
[----:B0-----:R-:W-:-:S04]  /*2120*/  FFMA R2, -R0, R5, 1 ;  /* 0x3f80000000027423 */ /* 0x001fc80000000105 */
[----:B------:R-:W-:-:S04]  /*2130*/  FFMA R2, R5, R2, R5 ;  /* 0x0000000205027223 */ /* 0x000fc80000000005 */
[----:B------:R-:W-:-:S04]  /*2140*/  FFMA R5, R2, R7, RZ ;  /* 0x0000000702057223 */ /* 0x000fc800000000ff */
[----:B------:R-:W-:-:S04]  /*2150*/  FFMA R4, -R0, R5, R7 ;  /* 0x0000000500047223 */ /* 0x000fc80000000107 */
[----:B------:R-:W-:Y:S01]  /*2160*/  FFMA R2, R2, R4, R5 ;  /* 0x0000000402027223 */ /* 0x000fe20000000005 */
[----:B-12---:R-:W-:Y:S06]  /*2170*/  @!P0 BRA `(.L_x_23) ;  /* 0x0000000000148947 */ /* 0x006fec0003800000 */
[----:B------:R-:W-:Y:S01]  /*2180*/  IMAD.MOV.U32 R3, RZ, RZ, R7 ;  /* 0x000000ffff037224 */ /* 0x000fe200078e0007 */
[----:B------:R-:W-:Y:S02]  /*2190*/  MOV R2, R0 ;  /* 0x0000000000027202 */ /* 0x000fe40000000f00 */
[----:B------:R-:W-:-:S07]  /*21a0*/  MOV R4, 0x21c0 ;  /* 0x000021c000047802 */ /* 0x000fce0000000f00 */
[----:B------:R-:W-:Y:S05]  /*21b0*/  CALL.REL.NOINC `($__internal_1_$__cuda_sm3x_div_rn_noftz_f32_slowpath) ;  /* 0x0000000000807944 */ /* 0x000fea0003c00000 */
[----:B------:R-:W-:-:S07]  /*21c0*/  IMAD.MOV.U32 R2, RZ, RZ, R6 ;  /* 0x000000ffff027224 */ /* 0x000fce00078e0006 */
.L_x_23:
[----:B------:R-:W-:Y:S05]  /*21d0*/  BSYNC.RECONVERGENT B0 ;  /* 0x0000000000007941 */ /* 0x000fea0003800200 */
.L_x_22:
[----:B------:R-:W-:Y:S01]  /*21e0*/  FSEL R5, R2, RZ, P2 ;  /* 0x000000ff02057208 */ /* 0x000fe20001000000 */
[----:B------:R-:W-:-:S04]  /*21f0*/  IMAD.WIDE R2, R19, 0x4, R12 ;  /* 0x0000000413027825 */ /* 0x000fc800078e020c */
[----:B------:R-:W-:Y:S04]  /*2200*/  STG.E desc[UR8][R12.64], R5 ;  /* 0x000000050c007986 */ /* 0x000fe8000c101908 */
[----:B------:R-:W-:Y:S01]  /*2210*/  STG.E desc[UR8][R2.64], R10 ;  /* 0x0000000a02007986 */ /* 0x000fe2000c101908 */
[----:B------:R-:W-:Y:S05]  /*2220*/  EXIT ;  /* 0x000000000000794d */ /* 0x000fea0003800000 */
        .weak           $__internal_0_$__cuda_sm20_sqrt_rn_f32_slowpath
        .type           $__internal_0_$__cuda_sm20_sqrt_rn_f32_slowpath,@function
        .size           $__internal_0_$__cuda_sm20_sqrt_rn_f32_slowpath,($__internal_1_$__cuda_sm3x_div_rn_noftz_f32_slowpath - $__internal_0_$__cuda_sm20_sqrt_rn_f32_slowpath)
$__internal_0_$__cuda_sm20_sqrt_rn_f32_slowpath:
[----:B------:R-:W-:-:S13]  /*2230*/  LOP3.LUT P0, RZ, R3, 0x7fffffff, RZ, 0xc0, !PT ;  /* 0x7fffffff03ff7812 */ /* 0x000fda000780c0ff */
[----:B------:R-:W-:Y:S01]  /*2240*/  @!P0 MOV R2, R3 ;  /* 0x0000000300028202 */ /* 0x000fe20000000f00 */
[----:B------:R-:W-:Y:S06]  /*2250*/  @!P0 BRA `(.L_x_24) ;  /* 0x0000000000488947 */ /* 0x000fec0003800000 */
[----:B------:R-:W-:Y:S01]  /*2260*/  FSETP.GEU.FTZ.AND P0, PT, R3, RZ, PT ;  /* 0x000000ff0300720b */ /* 0x000fe20003f1e000 */
[----:B------:R-:W-:-:S12]  /*2270*/  IMAD.MOV.U32 R0, RZ, RZ, R3 ;  /* 0x000000ffff007224 */ /* 0x000fd800078e0003 */
[----:B------:R-:W-:Y:S01]  /*2280*/  @!P0 MOV R2, 0x7fffffff ;  /* 0x7fffffff00028802 */ /* 0x000fe20000000f00 */
[----:B------:R-:W-:Y:S06]  /*2290*/  @!P0 BRA `(.L_x_24) ;  /* 0x0000000000388947 */ /* 0x000fec0003800000 */
[----:B------:R-:W-:-:S13]  /*22a0*/  FSETP.GTU.FTZ.AND P0, PT, |R0|, +INF , PT ;  /* 0x7f8000000000780b */ /* 0x000fda0003f1c200 */
[----:B------:R-:W-:Y:S01]  /*22b0*/  @P0 FADD.FTZ R2, R0, 1 ;  /* 0x3f80000000020421 */ /* 0x000fe20000010000 */
[----:B------:R-:W-:Y:S06]  /*22c0*/  @P0 BRA `(.L_x_24) ;  /* 0x00000000002c0947 */ /* 0x000fec0003800000 */
[----:B------:R-:W-:-:S13]  /*22d0*/  FSETP.NEU.FTZ.AND P0, PT, |R0|, +INF , PT ;  /* 0x7f8000000000780b */ /* 0x000fda0003f1d200 */
[----:B------:R-:W-:Y:S01]  /*22e0*/  @!P0 IMAD.MOV.U32 R2, RZ, RZ, R0 ;  /* 0x000000ffff028224 */ /* 0x000fe200078e0000 */
[----:B------:R-:W-:Y:S06]  /*22f0*/  @!P0 BRA `(.L_x_24) ;  /* 0x0000000000208947 */ /* 0x000fec0003800000 */
[----:B------:R-:W-:-:S04]  /*2300*/  FFMA R0, R0, 1.84467440737095516160e+19, RZ ;  /* 0x5f80000000007823 */ /* 0x000fc800000000ff */
[----:B------:R-:W0:Y:S02]  /*2310*/  MUFU.RSQ R3, R0 ;  /* 0x0000000000037308 */ /* 0x000e240000001400 */
[----:B0-----:R-:W-:Y:S01]  /*2320*/  FMUL.FTZ R15, R0, R3 ;  /* 0x00000003000f7220 */ /* 0x001fe20000410000 */
[----:B------:R-:W-:-:S03]  /*2330*/  FMUL.FTZ R3, R3, 0.5 ;  /* 0x3f00000003037820 */ /* 0x000fc60000410000 */
[----:B------:R-:W-:-:S04]  /*2340*/  FADD.FTZ R2, -R15, -RZ ;  /* 0x800000ff0f027221 */ /* 0x000fc80000010100 */
[----:B------:R-:W-:-:S04]  /*2350*/  FFMA R2, R15, R2, R0 ;  /* 0x000000020f027223 */ /* 0x000fc80000000000 */
[----:B------:R-:W-:-:S04]  /*2360*/  FFMA R2, R2, R3, R15 ;  /* 0x0000000302027223 */ /* 0x000fc8000000000f */
[----:B------:R-:W-:-:S07]  /*2370*/  FMUL.FTZ R2, R2, 2.3283064365386962891e-10 ;  /* 0x2f80000002027820 */ /* 0x000fce0000410000 */
.L_x_24:
[----:B------:R-:W-:Y:S01]  /*2380*/  HFMA2 R3, -RZ, RZ, 0, 0 ;  /* 0x00000000ff037431 */ /* 0x000fe200000001ff */
[----:B------:R-:W-:Y:S01]  /*2390*/  MOV R0, R2 ;  /* 0x0000000200007202 */ /* 0x000fe20000000f00 */
[----:B------:R-:W-:-:S04]  /*23a0*/  IMAD.MOV.U32 R2, RZ, RZ, R14 ;  /* 0x000000ffff027224 */ /* 0x000fc800078e000e */
[----:B------:R-:W-:Y:S05]  /*23b0*/  RET.REL.NODEC R2 `(extract_features) ;  /* 0xffffffdc02107950 */ /* 0x000fea0003c3ffff */
        .weak           $__internal_1_$__cuda_sm3x_div_rn_noftz_f32_slowpath
        .type           $__internal_1_$__cuda_sm3x_div_rn_noftz_f32_slowpath,@function
        .size           $__internal_1_$__cuda_sm3x_div_rn_noftz_f32_slowpath,(.L_x_75 - $__internal_1_$__cuda_sm3x_div_rn_noftz_f32_slowpath)
$__internal_1_$__cuda_sm3x_div_rn_noftz_f32_slowpath:
[----:B------:R-:W-:Y:S01]  /*23c0*/  SHF.R.U32.HI R6, RZ, 0x17, R2 ;  /* 0x00000017ff067819 */ /* 0x000fe20000011602 */
[----:B------:R-:W-:Y:S01]  /*23d0*/  BSSY.RECONVERGENT B2, `(.L_x_25) ;  /* 0x0000062000027945 */ /* 0x000fe20003800200 */
[----:B------:R-:W-:Y:S02]  /*23e0*/  SHF.R.U32.HI R11, RZ, 0x17, R3 ;  /* 0x00000017ff0b7819 */ /* 0x000fe40000011603 */
[----:B------:R-:W-:Y:S02]  /*23f0*/  LOP3.LUT R6, R6, 0xff, RZ, 0xc0, !PT ;  /* 0x000000ff06067812 */ /* 0x000fe400078ec0ff */
[----:B------:R-:W-:-:S03]  /*2400*/  LOP3.LUT R11, R11, 0xff, RZ, 0xc0, !PT ;  /* 0x000000ff0b0b7812 */ /* 0x000fc600078ec0ff */
[----:B------:R-:W-:Y:S01]  /*2410*/  VIADD R14, R6, 0xffffffff ;  /* 0xffffffff060e7836 */ /* 0x000fe20000000000 */
[----:B------:R-:W-:-:S04]  /*2420*/  IADD3 R15, PT, PT, R11, -0x1, RZ ;  /* 0xffffffff0b0f7810 */ /* 0x000fc80007ffe0ff */
[----:B------:R-:W-:-:S04]  /*2430*/  ISETP.GT.U32.AND P0, PT, R14, 0xfd, PT ;  /* 0x000000fd0e00780c */ /* 0x000fc80003f04070 */
[----:B------:R-:W-:-:S13]  /*2440*/  ISETP.GT.U32.OR P0, PT, R15, 0xfd, P0 ;  /* 0x000000fd0f00780c */ /* 0x000fda0000704470 */
[----:B------:R-:W-:Y:S01]  /*2450*/  @!P0 IMAD.MOV.U32 R8, RZ, RZ, RZ ;  /* 0x000000ffff088224 */ /* 0x000fe200078e00ff */
[----:B------:R-:W-:Y:S06]  /*2460*/  @!P0 BRA `(.L_x_26) ;  /* 0x00000000005c8947 */ /* 0x000fec0003800000 */
[----:B------:R-:W-:Y:S02]  /*2470*/  FSETP.GTU.FTZ.AND P0, PT, |R3|, +INF , PT ;  /* 0x7f8000000300780b */ /* 0x000fe40003f1c200 */
[----:B------:R-:W-:-:S04]  /*2480*/  FSETP.GTU.FTZ.AND P1, PT, |R2|, +INF , PT ;  /* 0x7f8000000200780b */ /* 0x000fc80003f3c200 */
[----:B------:R-:W-:-:S13]  /*2490*/  PLOP3.LUT P0, PT, P0, P1, PT, 0xf8, 0x8f ;  /* 0x00000000008f781c */ /* 0x000fda0000703f70 */
[----:B------:R-:W-:Y:S05]  /*24a0*/  @P0 BRA `(.L_x_27) ;  /* 0x00000004004c0947 */ /* 0x000fea0003800000 */
[----:B------:R-:W-:-:S13]  /*24b0*/  LOP3.LUT P0, RZ, R2, 0x7fffffff, R3, 0xc8, !PT ;  /* 0x7fffffff02ff7812 */ /* 0x000fda000780c803 */
[----:B------:R-:W-:Y:S05]  /*24c0*/  @!P0 BRA `(.L_x_28) ;  /* 0x00000004003c8947 */ /* 0x000fea0003800000 */
[C---:B------:R-:W-:Y:S02]  /*24d0*/  FSETP.NEU.FTZ.AND P3, PT, |R3|.reuse, +INF , PT ;  /* 0x7f8000000300780b */ /* 0x040fe40003f7d200 */
[----:B------:R-:W-:Y:S02]  /*24e0*/  FSETP.NEU.FTZ.AND P1, PT, |R2|, +INF , PT ;  /* 0x7f8000000200780b */ /* 0x000fe40003f3d200 */
[----:B------:R-:W-:-:S11]  /*24f0*/  FSETP.NEU.FTZ.AND P0, PT, |R3|, +INF , PT ;  /* 0x7f8000000300780b */ /* 0x000fd60003f1d200 */
[----:B------:R-:W-:Y:S05]  /*2500*/  @!P1 BRA !P3, `(.L_x_28) ;  /* 0x00000004002c9947 */ /* 0x000fea0005800000 */
[----:B------:R-:W-:-:S04]  /*2510*/  LOP3.LUT P3, RZ, R3, 0x7fffffff, RZ, 0xc0, !PT ;  /* 0x7fffffff03ff7812 */ /* 0x000fc8000786c0ff */
[----:B------:R-:W-:-:S13]  /*2520*/  PLOP3.LUT P1, PT, P1, P3, PT, 0x2f, 0xf2 ;  /* 0x0000000000f2781c */ /* 0x000fda0000f26577 */
[----:B------:R-:W-:Y:S05]  /*2530*/  @P1 BRA `(.L_x_29) ;  /* 0x0000000400181947 */ /* 0x000fea0003800000 */
[----:B------:R-:W-:-:S04]  /*2540*/  LOP3.LUT P1, RZ, R2, 0x7fffffff, RZ, 0xc0, !PT ;  /* 0x7fffffff02ff7812 */ /* 0x000fc8000782c0ff */
[----:B------:R-:W-:-:S13]  /*2550*/  PLOP3.LUT P0, PT, P0, P1, PT, 0x2f, 0xf2 ;  /* 0x0000000000f2781c */ /* 0x000fda0000702577 */
[----:B------:R-:W-:Y:S05]  /*2560*/  @P0 BRA `(.L_x_30) ;  /* 0x0000000400000947 */ /* 0x000fea0003800000 */
[----:B------:R-:W-:Y:S02]  /*2570*/  ISETP.GE.AND P0, PT, R15, RZ, PT ;  /* 0x000000ff0f00720c */ /* 0x000fe40003f06270 */
[----:B------:R-:W-:-:S11]  /*2580*/  ISETP.GE.AND P1, PT, R14, RZ, PT ;  /* 0x000000ff0e00720c */ /* 0x000fd60003f26270 */
[----:B------:R-:W-:Y:S01]  /*2590*/  @P0 MOV R8, RZ ;  /* 0x000000ff00080202 */ /* 0x000fe20000000f00 */
[----:B------:R-:W-:Y:S02]  /*25a0*/  @!P0 IMAD.MOV.U32 R8, RZ, RZ, -0x40 ;  /* 0xffffffc0ff088424 */ /* 0x000fe400078e00ff */
[----:B------:R-:W-:Y:S01]  /*25b0*/  @!P0 FFMA R3, R3, 1.84467440737095516160e+19, RZ ;  /* 0x5f80000003038823 */ /* 0x000fe200000000ff */
[----:B------:R-:W-:Y:S02]  /*25c0*/  @!P1 FFMA R2, R2, 1.84467440737095516160e+19, RZ ;  /* 0x5f80000002029823 */ /* 0x000fe400000000ff */
[----:B------:R-:W-:-:S07]  /*25d0*/  @!P1 IADD3 R8, PT, PT, R8, 0x40, RZ ;  /* 0x0000004008089810 */ /* 0x000fce0007ffe0ff */
.L_x_26:
[----:B------:R-:W-:Y:S01]  /*25e0*/  LEA R15, R6, 0xc0800000, 0x17 ;  /* 0xc0800000060f7811 */ /* 0x000fe200078eb8ff */
[----:B------:R-:W-:Y:S01]  /*25f0*/  BSSY.RECONVERGENT B3, `(.L_x_31) ;  /* 0x0000036000037945 */ /* 0x000fe20003800200 */
[----:B------:R-:W-:-:S03]  /*2600*/  IADD3 R11, PT, PT, R11, -0x7f, RZ ;  /* 0xffffff810b0b7810 */ /* 0x000fc60007ffe0ff */
[----:B------:R-:W-:Y:S02]  /*2610*/  IMAD.IADD R20, R2, 0x1, -R15 ;  /* 0x0000000102147824 */ /* 0x000fe400078e0a0f */
[C---:B------:R-:W-:Y:S01]  /*2620*/  IMAD R2, R11.reuse, -0x800000, R3 ;  /* 0xff8000000b027824 */ /* 0x040fe200078e0203 */
[----:B------:R-:W-:Y:S01]  /*2630*/  IADD3 R11, PT, PT, R11, 0x7f, -R6 ;  /* 0x0000007f0b0b7810 */ /* 0x000fe20007ffe806 */
[----:B------:R-:W0:Y:S01]  /*2640*/  MUFU.RCP R14, R20 ;  /* 0x00000014000e7308 */ /* 0x000e220000001000 */
[----:B------:R-:W-:-:S03]  /*2650*/  FADD.FTZ R15, -R20, -RZ ;  /* 0x800000ff140f7221 */ /* 0x000fc60000010100 */
[----:B------:R-:W-:Y:S02]  /*2660*/  IMAD.IADD R11, R11, 0x1, R8 ;  /* 0x000000010b0b7824 */ /* 0x000fe400078e0208 */
[----:B0-----:R-:W-:-:S04]  /*2670*/  FFMA R21, R14, R15, 1 ;  /* 0x3f8000000e157423 */ /* 0x001fc8000000000f */
[----:B------:R-:W-:-:S04]  /*2680*/  FFMA R21, R14, R21, R14 ;  /* 0x000000150e157223 */ /* 0x000fc8000000000e */
[----:B------:R-:W-:-:S04]  /*2690*/  FFMA R14, R2, R21, RZ ;  /* 0x00000015020e7223 */ /* 0x000fc800000000ff */
[----:B------:R-:W-:-:S04]  /*26a0*/  FFMA R3, R15, R14, R2 ;  /* 0x0000000e0f037223 */ /* 0x000fc80000000002 */
[----:B------:R-:W-:-:S04]  /*26b0*/  FFMA R14, R21, R3, R14 ;  /* 0x00000003150e7223 */ /* 0x000fc8000000000e */
[----:B------:R-:W-:-:S04]  /*26c0*/  FFMA R15, R15, R14, R2 ;  /* 0x0000000e0f0f7223 */ /* 0x000fc80000000002 */
[----:B------:R-:W-:-:S05]  /*26d0*/  FFMA R2, R21, R15, R14 ;  /* 0x0000000f15027223 */ /* 0x000fca000000000e */
[----:B------:R-:W-:-:S04]  /*26e0*/  SHF.R.U32.HI R3, RZ, 0x17, R2 ;  /* 0x00000017ff037819 */ /* 0x000fc80000011602 */
[----:B------:R-:W-:-:S04]  /*26f0*/  LOP3.LUT R6, R3, 0xff, RZ, 0xc0, !PT ;  /* 0x000000ff03067812 */ /* 0x000fc800078ec0ff */
[----:B------:R-:W-:-:S05]  /*2700*/  IADD3 R3, PT, PT, R6, R11, RZ ;  /* 0x0000000b06037210 */ /* 0x000fca0007ffe0ff */
[----:B------:R-:W-:-:S05]  /*2710*/  VIADD R6, R3, 0xffffffff ;  /* 0xffffffff03067836 */ /* 0x000fca0000000000 */
[----:B------:R-:W-:-:S13]  /*2720*/  ISETP.GE.U32.AND P0, PT, R6, 0xfe, PT ;  /* 0x000000fe0600780c */ /* 0x000fda0003f06070 */
[----:B------:R-:W-:Y:S05]  /*2730*/  @!P0 BRA `(.L_x_32) ;  /* 0x0000000000808947 */ /* 0x000fea0003800000 */
[----:B------:R-:W-:-:S13]  /*2740*/  ISETP.GT.AND P0, PT, R3, 0xfe, PT ;  /* 0x000000fe0300780c */ /* 0x000fda0003f04270 */
[----:B------:R-:W-:Y:S05]  /*2750*/  @P0 BRA `(.L_x_33) ;  /* 0x00000000006c0947 */ /* 0x000fea0003800000 */
[----:B------:R-:W-:-:S13]  /*2760*/  ISETP.GE.AND P0, PT, R3, 0x1, PT ;  /* 0x000000010300780c */ /* 0x000fda0003f06270 */
[----:B------:R-:W-:Y:S05]  /*2770*/  @P0 BRA `(.L_x_34) ;  /* 0x0000000000740947 */ /* 0x000fea0003800000 */
[----:B------:R-:W-:Y:S02]  /*2780*/  ISETP.GE.AND P0, PT, R3, -0x18, PT ;  /* 0xffffffe80300780c */ /* 0x000fe40003f06270 */
[----:B------:R-:W-:-:S11]  /*2790*/  LOP3.LUT R2, R2, 0x80000000, RZ, 0xc0, !PT ;  /* 0x8000000002027812 */ /* 0x000fd600078ec0ff */
[----:B------:R-:W-:Y:S05]  /*27a0*/  @!P0 BRA `(.L_x_34) ;  /* 0x0000000000688947 */ /* 0x000fea0003800000 */
[-CC-:B------:R-:W-:Y:S01]  /*27b0*/  FFMA.RZ R6, R21, R15.reuse, R14.reuse ;  /* 0x0000000f15067223 */ /* 0x180fe2000000c00e */
[----:B------:R-:W-:Y:S01]  /*27c0*/  IADD3 R11, PT, PT, R3, 0x20, RZ ;  /* 0x00000020030b7810 */ /* 0x000fe20007ffe0ff */
[-CC-:B------:R-:W-:Y:S01]  /*27d0*/  FFMA.RP R8, R21, R15.reuse, R14.reuse ;  /* 0x0000000f15087223 */ /* 0x180fe2000000800e */
[----:B------:R-:W-:Y:S01]  /*27e0*/  ISETP.NE.AND P3, PT, R3, RZ, PT ;  /* 0x000000ff0300720c */ /* 0x000fe20003f65270 */
[----:B------:R-:W-:Y:S01]  /*27f0*/  FFMA.RM R15, R21, R15, R14 ;  /* 0x0000000f150f7223 */ /* 0x000fe2000000400e */
[----:B------:R-:W-:Y:S02]  /*2800*/  LOP3.LUT R6, R6, 0x7fffff, RZ, 0xc0, !PT ;  /* 0x007fffff06067812 */ /* 0x000fe400078ec0ff */
[----:B------:R-:W-:Y:S01]  /*2810*/  ISETP.NE.AND P1, PT, R3, RZ, PT ;  /* 0x000000ff0300720c */ /* 0x000fe20003f25270 */
[----:B------:R-:W-:Y:S01]  /*2820*/  IMAD.MOV R3, RZ, RZ, -R3 ;  /* 0x000000ffff037224 */ /* 0x000fe200078e0a03 */
[----:B------:R-:W-:Y:S02]  /*2830*/  LOP3.LUT R6, R6, 0x800000, RZ, 0xfc, !PT ;  /* 0x0080000006067812 */ /* 0x000fe400078efcff */
[----:B------:R-:W-:-:S02]  /*2840*/  FSETP.NEU.FTZ.AND P0, PT, R8, R15, PT ;  /* 0x0000000f0800720b */ /* 0x000fc40003f1d000 */
[----:B------:R-:W-:Y:S02]  /*2850*/  SHF.L.U32 R11, R6, R11, RZ ;  /* 0x0000000b060b7219 */ /* 0x000fe400000006ff */
[----:B------:R-:W-:Y:S02]  /*2860*/  SEL R3, R3, RZ, P3 ;  /* 0x000000ff03037207 */ /* 0x000fe40001800000 */
[----:B------:R-:W-:Y:S02]  /*2870*/  ISETP.NE.AND P1, PT, R11, RZ, P1 ;  /* 0x000000ff0b00720c */ /* 0x000fe40000f25270 */
[----:B------:R-:W-:Y:S02]  /*2880*/  SHF.R.U32.HI R3, RZ, R3, R6 ;  /* 0x00000003ff037219 */ /* 0x000fe40000011606 */
[----:B------:R-:W-:Y:S02]  /*2890*/  PLOP3.LUT P0, PT, P0, P1, PT, 0xf8, 0x8f ;  /* 0x00000000008f781c */ /* 0x000fe40000703f70 */
[----:B------:R-:W-:-:S02]  /*28a0*/  SHF.R.U32.HI R11, RZ, 0x1, R3 ;  /* 0x00000001ff0b7819 */ /* 0x000fc40000011603 */
[----:B------:R-:W-:-:S04]  /*28b0*/  SEL R6, RZ, 0x1, !P0 ;  /* 0x00000001ff067807 */ /* 0x000fc80004000000 */
[----:B------:R-:W-:-:S04]  /*28c0*/  LOP3.LUT R6, R6, 0x1, R11, 0xf8, !PT ;  /* 0x0000000106067812 */ /* 0x000fc800078ef80b */
[----:B------:R-:W-:-:S04]  /*28d0*/  LOP3.LUT R6, R6, R3, RZ, 0xc0, !PT ;  /* 0x0000000306067212 */ /* 0x000fc800078ec0ff */
[----:B------:R-:W-:-:S04]  /*28e0*/  IADD3 R11, PT, PT, R11, R6, RZ ;  /* 0x000000060b0b7210 */ /* 0x000fc80007ffe0ff */
[----:B------:R-:W-:Y:S01]  /*28f0*/  LOP3.LUT R2, R11, R2, RZ, 0xfc, !PT ;  /* 0x000000020b027212 */ /* 0x000fe200078efcff */
[----:B------:R-:W-:Y:S06]  /*2900*/  BRA `(.L_x_34) ;  /* 0x0000000000107947 */ /* 0x000fec0003800000 */
.L_x_33:
[----:B------:R-:W-:-:S04]  /*2910*/  LOP3.LUT R2, R2, 0x80000000, RZ, 0xc0, !PT ;  /* 0x8000000002027812 */ /* 0x000fc800078ec0ff */
[----:B------:R-:W-:Y:S01]  /*2920*/  LOP3.LUT R2, R2, 0x7f800000, RZ, 0xfc, !PT ;  /* 0x7f80000002027812 */ /* 0x000fe200078efcff */
[----:B------:R-:W-:Y:S06]  /*2930*/  BRA `(.L_x_34) ;  /* 0x0000000000047947 */ /* 0x000fec0003800000 */
.L_x_32:
[----:B------:R-:W-:-:S07]  /*2940*/  IMAD R2, R11, 0x800000, R2 ;  /* 0x008000000b027824 */ /* 0x000fce00078e0202 */
.L_x_34:
[----:B------:R-:W-:Y:S05]  /*2950*/  BSYNC.RECONVERGENT B3 ;  /* 0x0000000000037941 */ /* 0x000fea0003800200 */
.L_x_31:
[----:B------:R-:W-:Y:S05]  /*2960*/  BRA `(.L_x_35) ;  /* 0x0000000000207947 */ /* 0x000fea0003800000 */
.L_x_30:
[----:B------:R-:W-:-:S04]  /*2970*/  LOP3.LUT R2, R2, 0x80000000, R3, 0x48, !PT ;  /* 0x8000000002027812 */ /* 0x000fc800078e4803 */
[----:B------:R-:W-:Y:S01]  /*2980*/  LOP3.LUT R2, R2, 0x7f800000, RZ, 0xfc, !PT ;  /* 0x7f80000002027812 */ /* 0x000fe200078efcff */
[----:B------:R-:W-:Y:S06]  /*2990*/  BRA `(.L_x_35) ;  /* 0x0000000000147947 */ /* 0x000fec0003800000 */
.L_x_29:
[----:B------:R-:W-:Y:S01]  /*29a0*/  LOP3.LUT R2, R2, 0x80000000, R3, 0x48, !PT ;  /* 0x8000000002027812 */ /* 0x000fe200078e4803 */
[----:B------:R-:W-:Y:S06]  /*29b0*/  BRA `(.L_x_35) ;  /* 0x00000000000c7947 */ /* 0x000fec0003800000 */
.L_x_28:
[----:B------:R-:W0:Y:S01]  /*29c0*/  MUFU.RSQ R2, -QNAN ;  /* 0xffc0000000027908 */ /* 0x000e220000001400 */
[----:B------:R-:W-:Y:S05]  /*29d0*/  BRA `(.L_x_35) ;  /* 0x0000000000047947 */ /* 0x000fea0003800000 */
.L_x_27:
[----:B------:R-:W-:-:S07]  /*29e0*/  FADD.FTZ R2, R3, R2 ;  /* 0x0000000203027221 */ /* 0x000fce0000010000 */
.L_x_35:
[----:B------:R-:W-:Y:S05]  /*29f0*/  BSYNC.RECONVERGENT B2 ;  /* 0x0000000000027941 */ /* 0x000fea0003800200 */
.L_x_25:
[----:B------:R-:W-:Y:S01]  /*2a00*/  HFMA2 R3, -RZ, RZ, 0, 0 ;  /* 0x00000000ff037431 */ /* 0x000fe200000001ff */
[----:B0-----:R-:W-:Y:S01]  /*2a10*/  MOV R6, R2 ;  /* 0x0000000200067202 */ /* 0x001fe20000000f00 */
[----:B------:R-:W-:-:S04]  /*2a20*/  IMAD.MOV.U32 R2, RZ, RZ, R4 ;  /* 0x000000ffff027224 */ /* 0x000fc800078e0004 */
[----:B------:R-:W-:Y:S05]  /*2a30*/  RET.REL.NODEC R2 `(extract_features) ;  /* 0xffffffd402707950 */ /* 0x000fea0003c3ffff */
.L_x_36:
[----:B------:R-:W-:-:S00]  /*2a40*/  BRA `(.L_x_36) ;  /* 0xfffffffc00fc7947 */ /* 0x000fc0000383ffff */
[----:B------:R-:W-:-:S00]  /*2a50*/  NOP ;  /* 0x0000000000007918 */ /* 0x000fc00000000000 */
        /* <DEDUP_REMOVED lines=10> */
.L_x_75:


//--------------------- .text.extract_circular_features --------------------------
	.section	.text.extract_circular_features,"ax",@progbits
	.align	128
        .global         extract_circular_features
        .type           extract_circular_features,@function
        .size           extract_circular_features,(.L_x_76 - extract_circular_features)
        .other          extract_circular_features,@"STO_CUDA_ENTRY STV_DEFAULT"
extract_circular_features:
.text.extract_circular_features:
[----:B------:R-:W-:Y:S01]  /*0000*/  LDC R1, c[0x0][0x37c] ;  /* 0x0000df00ff017b82 */ /* 0x000fe20000000800 */
[----:B------:R-:W0:Y:S07]  /*0010*/  S2R R0, SR_TID.Y ;  /* 0x0000000000007919 */ /* 0x000e2e0000002200 */
[----:B------:R-:W1:Y:S01]  /*0020*/  LDC R4, c[0x0][0x360] ;  /* 0x0000d800ff047b82 */ /* 0x000e620000000800 */
[----:B------:R-:W2:Y:S01]  /*0030*/  LDCU.64 UR6, c[0x0][0x390] ;  /* 0x00007200ff0677ac */ /* 0x000ea20008000a00 */
[----:B------:R-:W1:Y:S06]  /*0040*/  S2R R5, SR_TID.X ;  /* 0x0000000000057919 */ /* 0x000e6c0000002100 */
[----:B------:R-:W0:Y:S08]  /*0050*/  S2UR UR5, SR_CTAID.Y ;  /* 0x00000000000579c3 */ /* 0x000e300000002600 */
[----:B------:R-:W0:Y:S08]  /*0060*/  LDC R3, c[0x0][0x364] ;  /* 0x0000d900ff037b82 */ /* 0x000e300000000800 */
[----:B------:R-:W1:Y:S01]  /*0070*/  S2UR UR4, SR_CTAID.X ;  /* 0x00000000000479c3 */ /* 0x000e620000002500 */
[----:B0-----:R-:W-:-:S05]  /*0080*/  IMAD R3, R3, UR5, R0 ;  /* 0x0000000503037c24 */ /* 0x001fca000f8e0200 */
[----:B--2---:R-:W-:Y:S01]  /*0090*/  ISETP.GE.U32.AND P0, PT, R3, UR7, PT ;  /* 0x0000000703007c0c */ /* 0x004fe2000bf06070 */
[----:B-1----:R-:W-:-:S05]  /*00a0*/  IMAD R4, R4, UR4, R5 ;  /* 0x0000000404047c24 */ /* 0x002fca000f8e0205 */
[----:B------:R-:W-:-:S13]  /*00b0*/  ISETP.GE.U32.OR P0, PT, R4, UR6, P0 ;  /* 0x0000000604007c0c */ /* 0x000fda0008706470 */
[----:B------:R-:W-:Y:S05]  /*00c0*/  @P0 EXIT ;  /* 0x000000000000094d */ /* 0x000fea0003800000 */
[----:B------:R-:W0:Y:S01]  /*00d0*/  LDCU UR4, c[0x0][0x398] ;  /* 0x00007300ff0477ac */ /* 0x000e220008000800 */
[----:B------:R-:W-:Y:S01]  /*00e0*/  PLOP3.LUT P0, PT, PT, PT, PT, 0x8, 0x80 ;  /* 0x000000000080781c */ /* 0x000fe20003f0e170 */
[----:B------:R-:W-:Y:S01]  /*00f0*/  IMAD.MOV.U32 R5, RZ, RZ, RZ ;  /* 0x000000ffff057224 */ /* 0x000fe200078e00ff */
[----:B------:R-:W-:Y:S02]  /*0100*/  CS2R R6, SRZ ;  /* 0x0000000000067805 */ /* 0x000fe4000001ff00 */
[----:B------:R-:W-:Y:S01]  /*0110*/  CS2R R8, SRZ ;  /* 0x0000000000087805 */ /* 0x000fe2000001ff00 */
[----:B------:R-:W1:Y:S01]  /*0120*/  LDCU.64 UR12, c[0x0][0x358] ;  /* 0x00006b00ff0c77ac */ /* 0x000e620008000a00 */
[----:B0-----:R-:W-:-:S04]  /*0130*/  UIADD3 UR5, UPT, UPT, -UR4, URZ, URZ ;  /* 0x000000ff04057290 */ /* 0x001fc8000fffe1ff */
[----:B------:R-:W-:-:S09]  /*0140*/  UISETP.GE.AND UP0, UPT, UR4, UR5, UPT ;  /* 0x000000050400728c */ /* 0x000fd2000bf06270 */
[----:B-1----:R-:W-:Y:S05]  /*0150*/  BRA.U !UP0, `(.L_x_37) ;  /* 0x0000001108347547 */ /* 0x002fea000b800000 */
[----:B------:R-:W-:Y:S02]  /*0160*/  VIADD R10, R4, -UR4 ;  /* 0x80000004040a7c36 */ /* 0x000fe40008000000 */
[----:B------:R-:W-:Y:S01]  /*0170*/  HFMA2 R5, -RZ, RZ, 0, 0 ;  /* 0x00000000ff057431 */ /* 0x000fe200000001ff */
[----:B------:R-:W-:Y:S01]  /*0180*/  CS2R R8, SRZ ;  /* 0x0000000000087805 */ /* 0x000fe2000001ff00 */
[----:B------:R-:W-:Y:S01]  /*0190*/  IMAD.MOV.U32 R11, RZ, RZ, RZ ;  /* 0x000000ffff0b7224 */ /* 0x000fe200078e00ff */
[----:B------:R-:W-:Y:S02]  /*01a0*/  CS2R R6, SRZ ;  /* 0x0000000000067805 */ /* 0x000fe4000001ff00 */
[C---:B------:R-:W-:Y:S01]  /*01b0*/  ISETP.GE.U32.AND P0, PT, R10.reuse, UR6, PT ;  /* 0x000000060a007c0c */ /* 0x040fe2000bf06070 */
[C---:B------:R-:W-:Y:S01]  /*01c0*/  IMAD.SHL.U32 R12, R10.reuse, 0x4, RZ ;  /* 0x000000040a0c7824 */ /* 0x040fe200078e00ff */
[----:B------:R-:W-:Y:S02]  /*01d0*/  USHF.L.U32 UR9, UR6, 0x2, URZ ;  /* 0x0000000206097899 */ /* 0x000fe400080006ff */
[----:B------:R-:W-:Y:S01]  /*01e0*/  ISETP.LT.OR P0, PT, R10, RZ, P0 ;  /* 0x000000ff0a00720c */ /* 0x000fe20000701670 */
[----:B------:R-:W-:-:S02]  /*01f0*/  UIMAD UR7, UR4, UR4, URZ ;  /* 0x00000004040772a4 */ /* 0x000fc4000f8e02ff */
[----:B------:R-:W-:Y:S01]  /*0200*/  UIADD3 UR8, UPT, UPT, -UR4, 0x1, URZ ;  /* 0x0000000104087890 */ /* 0x000fe2000fffe1ff */
[----:B------:R-:W-:Y:S01]  /*0210*/  P2R R13, PR, RZ, 0x1 ;  /* 0x00000001ff0d7803 */ /* 0x000fe20000000000 */
[----:B------:R-:W-:-:S03]  /*0220*/  ULEA UR6, -UR4, URZ, 0x1 ;  /* 0x000000ff04067291 */ /* 0x000fc6000f8e09ff */
[----:B------:R-:W-:-:S09]  /*0230*/  UMOV UR4, UR5 ;  /* 0x0000000500047c82 */ /* 0x000fd20008000000 */
.L_x_52:
[----:B------:R-:W0:Y:S01]  /*0240*/  LDCU UR5, c[0x0][0x394] ;  /* 0x00007280ff0577ac */ /* 0x000e220008000800 */
[----:B------:R-:W-:Y:S01]  /*0250*/  VIADD R21, R3, UR4 ;  /* 0x0000000403157c36 */ /* 0x000fe20008000000 */
[----:B------:R-:W-:Y:S01]  /*0260*/  ISETP.NE.AND P1, PT, R13, RZ, PT ;  /* 0x000000ff0d00720c */ /* 0x000fe20003f25270 */
[----:B------:R-:W-:Y:S01]  /*0270*/  BSSY.RECONVERGENT B0, `(.L_x_38) ;  /* 0x000004e000007945 */ /* 0x000fe20003800200 */
[----:B------:R-:W-:Y:S02]  /*0280*/  I2FP.F32.S32 R14, UR4 ;  /* 0x00000004000e7c45 */ /* 0x000fe40008201400 */
[----:B0-----:R-:W-:-:S04]  /*0290*/  ISETP.GE.U32.AND P0, PT, R21, UR5, PT ;  /* 0x0000000515007c0c */ /* 0x001fc8000bf06070 */
[----:B------:R-:W-:-:S04]  /*02a0*/  ISETP.LT.OR P0, PT, R21, RZ, P0 ;  /* 0x000000ff1500720c */ /* 0x000fc80000701670 */
[----:B------:R-:W-:-:S04]  /*02b0*/  PLOP3.LUT P1, PT, P1, P0, PT, 0xf8, 0x8f ;  /* 0x00000000008f781c */ /* 0x000fc80000f21f70 */
[----:B------:R-:W-:-:S13]  /*02c0*/  ISETP.NE.OR P1, PT, RZ, UR4, P1 ;  /* 0x00000004ff007c0c */ /* 0x000fda0008f25670 */
[----:B------:R-:W-:Y:S05]  /*02d0*/  @P1 BRA `(.L_x_39) ;  /* 0x00000004001c1947 */ /* 0x000fea0003800000 */
[----:B------:R-:W0:Y:S01]  /*02e0*/  LDCU UR5, c[0x0][0x390] ;  /* 0x00007200ff0577ac */ /* 0x000e220008000800 */
[----:B------:R-:W1:Y:S01]  /*02f0*/  LDCU.64 UR10, c[0x0][0x380] ;  /* 0x00007000ff0a77ac */ /* 0x000e620008000a00 */
[----:B0-----:R-:W-:-:S04]  /*0300*/  IMAD R0, R21, UR5, R10 ;  /* 0x0000000515007c24 */ /* 0x001fc8000f8e020a */
[----:B------:R-:W-:-:S05]  /*0310*/  IMAD.SHL.U32 R0, R0, 0x4, RZ ;  /* 0x0000000400007824 */ /* 0x000fca00078e00ff */
[----:B-1----:R-:W-:-:S04]  /*0320*/  IADD3 R18, P1, PT, R0, UR10, RZ ;  /* 0x0000000a00127c10 */ /* 0x002fc8000ff3e0ff */
[----:B------:R-:W-:-:S05]  /*0330*/  LEA.HI.X.SX32 R19, R0, UR11, 0x1, P1 ;  /* 0x0000000b00137c11 */ /* 0x000fca00088f0eff */
[----:B------:R-:W2:Y:S02]  /*0340*/  LDG.E.S8 R0, desc[UR12][R18.64+0x3] ;  /* 0x0000030c12007981 */ /* 0x000ea4000c1e1300 */
[----:B--2---:R-:W-:-:S13]  /*0350*/  ISETP.GT.AND P1, PT, R0, -0x1, PT ;  /* 0xffffffff0000780c */ /* 0x004fda0003f24270 */
[----:B------:R-:W-:Y:S05]  /*0360*/  @P1 BRA `(.L_x_39) ;  /* 0x0000000000f81947 */ /* 0x000fea0003800000 */
[----:B------:R-:W2:Y:S01]  /*0370*/  LDG.E.U8 R15, desc[UR12][R18.64] ;  /* 0x0000000c120f7981 */ /* 0x000ea2000c1e1100 */
[----:B------:R-:W0:Y:S03]  /*0380*/  LDCU UR5, c[0x0][0x398] ;  /* 0x00007300ff0577ac */ /* 0x000e260008000800 */
[----:B------:R-:W3:Y:S04]  /*0390*/  LDG.E.U8 R16, desc[UR12][R18.64+0x1] ;  /* 0x0000010c12107981 */ /* 0x000ee8000c1e1100 */
[----:B------:R-:W4:Y:S01]  /*03a0*/  LDG.E.U8 R17, desc[UR12][R18.64+0x2] ;  /* 0x0000020c12117981 */ /* 0x000f22000c1e1100 */
[----:B0-----:R-:W-:Y:S01]  /*03b0*/  UISETP.NE.AND UP0, UPT, UR5, URZ, UPT ;  /* 0x000000ff0500728c */ /* 0x001fe2000bf05270 */
[----:B--2---:R-:W-:-:S02]  /*03c0*/  I2FP.F32.U32 R15, R15 ;  /* 0x0000000f000f7245 */ /* 0x004fc40000201000 */
[----:B---3--:R-:W-:Y:S02]  /*03d0*/  I2FP.F32.U32 R16, R16 ;  /* 0x0000001000107245 */ /* 0x008fe40000201000 */
[----:B----4-:R-:W-:-:S04]  /*03e0*/  I2FP.F32.U32 R17, R17 ;  /* 0x0000001100117245 */ /* 0x010fc80000201000 */
[----:B------:R-:W-:Y:S05]  /*03f0*/  BRA.U !UP0, `(.L_x_40) ;  /* 0x0000000108c47547 */ /* 0x000fea000b800000 */
[----:B------:R-:W-:-:S06]  /*0400*/  UIADD3 UR5, UPT, UPT, -UR5, URZ, URZ ;  /* 0x000000ff05057290 */ /* 0x000fcc000fffe1ff */
[----:B------:R-:W-:Y:S02]  /*0410*/  I2FP.F32.S32 R23, UR5 ;  /* 0x0000000500177c45 */ /* 0x000fe40008201400 */
[----:B------:R-:W-:Y:S02]  /*0420*/  ISETP.LE.AND P6, PT, RZ, UR5, PT ;  /* 0x00000005ff007c0c */ /* 0x000fe4000bfc3270 */
[----:B------:R-:W-:-:S04]  /*0430*/  FSETP.GT.AND P5, PT, |R14|, |R23|, PT ;  /* 0x400000170e00720b */ /* 0x000fc80003fa4200 */
        /* <DEDUP_REMOVED lines=12> */
[----:B------:R-:W-:Y:S05]  /*0500*/  CALL.REL.NOINC `($__internal_2_$__cuda_sm3x_div_rn_noftz_f32_slowpath) ;  /* 0x0000001000907944 */ /* 0x000fea0003c00000 */
[----:B------:R-:W-:-:S07]  /*0510*/  IMAD.MOV.U32 R2, RZ, RZ, R0 ;  /* 0x000000ffff027224 */ /* 0x000fce00078e0000 */
.L_x_41:
[----:B------:R-:W-:Y:S02]  /*0520*/  IMAD.MOV.U32 R19, RZ, RZ, 0x3b33710b ;  /* 0x3b33710bff137424 */ /* 0x000fe400078e00ff */
[----:B------:R-:W-:Y:S01]  /*0530*/  FMUL R0, R2, R2 ;  /* 0x0000000202007220 */ /* 0x000fe20000400000 */
[----:B------:R-:W-:Y:S01]  /*0540*/  IMAD.MOV.U32 R20, RZ, RZ, 0x3f6ee581 ;  /* 0x3f6ee581ff147424 */ /* 0x000fe200078e00ff */
[----:B------:R-:W-:Y:S01]  /*0550*/  FSETP.NEU.AND P2, PT, |R23|, |R14|, PT ;  /* 0x4000000e1700720b */ /* 0x000fe20003f4d200 */
[----:B------:R-:W-:Y:S01]  /*0560*/  FADD R23, |R14|, |R23| ;  /* 0x400000170e177221 */ /* 0x000fe20000000200 */
[----:B------:R-:W-:Y:S01]  /*0570*/  FFMA R19, R0, R19, -0.015681877732276916504 ;  /* 0xbc80774800137423 */ /* 0x000fe20000000013 */
[----:B------:R-:W-:-:S03]  /*0580*/  FSETP.NEU.AND P1, PT, R18, RZ, PT ;  /* 0x000000ff1200720b */ /* 0x000fc60003f2d000 */
[----:B------:R-:W-:-:S04]  /*0590*/  FFMA R19, R0, R19, 0.042200751602649688721 ;  /* 0x3d2cdab200137423 */ /* 0x000fc80000000013 */
[----:B------:R-:W-:-:S04]  /*05a0*/  FFMA R19, R0, R19, -0.074792981147766113281 ;  /* 0xbd992d1000137423 */ /* 0x000fc80000000013 */
[----:B------:R-:W-:-:S04]  /*05b0*/  FFMA R19, R0, R19, 0.10640415549278259277 ;  /* 0x3dd9ea6c00137423 */ /* 0x000fc80000000013 */
[----:B------:R-:W-:-:S04]  /*05c0*/  FFMA R19, R0, R19, -0.14207722246646881104 ;  /* 0xbe117cb100137423 */ /* 0x000fc80000000013 */
[----:B------:R-:W-:-:S04]  /*05d0*/  FFMA R19, R0, R19, 0.19993925094604492188 ;  /* 0x3e4cbce000137423 */ /* 0x000fc80000000013 */
[----:B------:R-:W-:-:S04]  /*05e0*/  FFMA R19, R0, R19, -0.33333197236061096191 ;  /* 0xbeaaaa7d00137423 */ /* 0x000fc80000000013 */
[----:B------:R-:W-:-:S04]  /*05f0*/  FMUL R19, R0, R19 ;  /* 0x0000001300137220 */ /* 0x000fc80000400000 */
[----:B------:R-:W-:Y:S01]  /*0600*/  FFMA R19, R19, R2, R2 ;  /* 0x0000000213137223 */ /* 0x000fe20000000002 */
[----:B------:R-:W-:-:S03]  /*0610*/  FSEL R2, R20, 1.8663789033889770508, P5 ;  /* 0x3feee58114027808 */ /* 0x000fc60002800000 */
[----:B------:R-:W-:-:S05]  /*0620*/  FFMA R0, R20, 1.6832555532455444336, -R19 ;  /* 0x3fd774eb14007823 */ /* 0x000fca0000000813 */
[-C--:B------:R-:W-:Y:S01]  /*0630*/  FSEL R25, R0, R19.reuse, P5 ;  /* 0x0000001300197208 */ /* 0x080fe20002800000 */
[----:B------:R-:W-:Y:S01]  /*0640*/  HFMA2 R0, -RZ, RZ, 2.04296875, -15.78125 ;  /* 0x4016cbe4ff007431 */ /* 0x000fe200000001ff */
[----:B------:R-:W-:-:S05]  /*0650*/  FSEL R19, R19, -R19, P5 ;  /* 0x8000001313137208 */ /* 0x000fca0002800000 */
[----:B------:R-:W-:Y:S01]  /*0660*/  @!P6 FFMA R25, R2, 1.6832555532455444336, R19 ;  /* 0x3fd774eb0219e823 */ /* 0x000fe20000000013 */
[----:B------:R-:W-:Y:S01]  /*0670*/  @!P2 FSEL R25, R0, 0.78539818525314331055, !P6 ;  /* 0x3f490fdb0019a808 */ /* 0x000fe20007000000 */
[----:B------:R-:W-:Y:S01]  /*0680*/  FMUL R0, R16, 0.71520000696182250977 ;  /* 0x3f37175910007820 */ /* 0x000fe20000400000 */
[----:B------:R-:W-:Y:S02]  /*0690*/  @!P1 FSEL R25, RZ, 3.1415927410125732422, P6 ;  /* 0x40490fdbff199808 */ /* 0x000fe40003000000 */
[----:B------:R-:W-:Y:S01]  /*06a0*/  FSETP.NAN.AND P1, PT, R23, R23, PT ;  /* 0x000000171700720b */ /* 0x000fe20003f28000 */
[----:B------:R-:W-:Y:S01]  /*06b0*/  FFMA R2, R15, 0.21259999275207519531, R0 ;  /* 0x3e59b3d00f027823 */ /* 0x000fe20000000000 */
[----:B------:R-:W-:-:S03]  /*06c0*/  LOP3.LUT R0, R25, 0x80000000, R14, 0xb8, !PT ;  /* 0x8000000019007812 */ /* 0x000fc600078eb80e */
[----:B------:R-:W-:Y:S01]  /*06d0*/  FFMA R2, R17, 0.072200000286102294922, R2 ;  /* 0x3d93dd9811027823 */ /* 0x000fe20000000002 */
[----:B------:R-:W-:-:S03]  /*06e0*/  FSEL R0, R23, R0, P1 ;  /* 0x0000000017007208 */ /* 0x000fc60000800000 */
[----:B------:R-:W-:Y:S02]  /*06f0*/  FADD R9, R9, R2 ;  /* 0x0000000209097221 */ /* 0x000fe40000000000 */
[----:B------:R-:W-:-:S07]  /*0700*/  FFMA R5, R0, R2, R5 ;  /* 0x0000000200057223 */ /* 0x000fce0000000005 */
.L_x_40:
[----:B------:R-:W-:Y:S01]  /*0710*/  FADD R8, R8, R17 ;  /* 0x0000001108087221 */ /* 0x000fe20000000000 */
[----:B------:R-:W-:Y:S01]  /*0720*/  FADD R7, R7, R16 ;  /* 0x0000001007077221 */ /* 0x000fe20000000000 */
[----:B------:R-:W-:Y:S01]  /*0730*/  FADD R6, R6, R15 ;  /* 0x0000000f06067221 */ /* 0x000fe20000000000 */
[----:B------:R-:W-:-:S07]  /*0740*/  VIADD R11, R11, 0x1 ;  /* 0x000000010b0b7836 */ /* 0x000fce0000000000 */
.L_x_39:
[----:B------:R-:W-:Y:S05]  /*0750*/  BSYNC.RECONVERGENT B0 ;  /* 0x0000000000007941 */ /* 0x000fea0003800200 */
.L_x_38:
[----:B------:R-:W0:Y:S02]  /*0760*/  LDCU UR5, c[0x0][0x398] ;  /* 0x00007300ff0577ac */ /* 0x000e240008000800 */
[----:B0-----:R-:W-:-:S09]  /*0770*/  ULOP3.LUT UP0, URZ, UR5, 0x7fffffff, URZ, 0xc0, !UPT ;  /* 0x7fffffff05ff7892 */ /* 0x001fd2000f80c0ff */
[----:B------:R-:W-:Y:S05]  /*0780*/  BRA.U !UP0, `(.L_x_42) ;  /* 0x0000000908907547 */ /* 0x000fea000b800000 */
[----:B------:R-:W-:Y:S01]  /*0790*/  IMAD R15, R21, UR9, R12 ;  /* 0x00000009150f7c24 */ /* 0x000fe2000f8e020c */
[----:B------:R-:W0:Y:S01]  /*07a0*/  LDCU UR11, c[0x0][0x390] ;  /* 0x00007200ff0b77ac */ /* 0x000e220008000800 */
[----:B------:R-:W-:Y:S02]  /*07b0*/  IMAD.MOV.U32 R16, RZ, RZ, R10 ;  /* 0x000000ffff107224 */ /* 0x000fe400078e000a */
[----:B------:R-:W-:Y:S01]  /*07c0*/  IMAD.U32 R17, RZ, RZ, UR8 ;  /* 0x00000008ff117e24 */ /* 0x000fe2000f8e00ff */
[----:B------:R-:W1:Y:S01]  /*07d0*/  LDCU.64 UR14, c[0x0][0x380] ;  /* 0x00007000ff0e77ac */ /* 0x000e620008000a00 */
[----:B------:R-:W-:-:S05]  /*07e0*/  UMOV UR5, UR6 ;  /* 0x0000000600057c82 */ /* 0x000fca0008000000 */
.L_x_51:
[----:B------:R-:W-:Y:S01]  /*07f0*/  IADD3 R0, PT, PT, R16, 0x1, RZ ;  /* 0x0000000110007810 */ /* 0x000fe20007ffe0ff */
[----:B------:R-:W-:Y:S01]  /*0800*/  UIMAD UR10, UR4, UR4, URZ ;  /* 0x00000004040a72a4 */ /* 0x000fe2000f8e02ff */
[----:B------:R-:W-:Y:S01]  /*0810*/  BSSY.RECONVERGENT B0, `(.L_x_43) ;  /* 0x000004c000007945 */ /* 0x000fe20003800200 */
[----:B------:R-:W-:Y:S01]  /*0820*/  UIADD3 UR5, UPT, UPT, UR5, 0x2, URZ ;  /* 0x0000000205057890 */ /* 0x000fe2000fffe0ff */
[C---:B0-----:R-:W-:Y:S01]  /*0830*/  ISETP.GE.U32.AND P1, PT, R0.reuse, UR11, PT ;  /* 0x0000000b00007c0c */ /* 0x041fe2000bf26070 */
[C---:B------:R-:W-:Y:S02]  /*0840*/  VIADD R18, R17.reuse, 0x1 ;  /* 0x0000000111127836 */ /* 0x040fe40000000000 */
[----:B------:R-:W-:Y:S01]  /*0850*/  UISETP.NE.AND UP0, UPT, UR5, URZ, UPT ;  /* 0x000000ff0500728c */ /* 0x000fe2000bf05270 */
[----:B------:R-:W-:Y:S01]  /*0860*/  ISETP.LT.OR P1, PT, R0, RZ, P1 ;  /* 0x000000ff0000720c */ /* 0x000fe20000f21670 */
[----:B------:R-:W-:-:S03]  /*0870*/  IMAD R0, R17, R17, UR10 ;  /* 0x0000000a11007e24 */ /* 0x000fc6000f8e0211 */
[----:B------:R-:W-:-:S04]  /*0880*/  PLOP3.LUT P1, PT, P1, P0, PT, 0xf8, 0x8f ;  /* 0x00000000008f781c */ /* 0x000fc80000f21f70 */
[----:B------:R-:W-:-:S13]  /*0890*/  ISETP.GT.U32.OR P1, PT, R0, UR7, P1 ;  /* 0x0000000700007c0c */ /* 0x000fda0008f24470 */
[----:B------:R-:W-:Y:S05]  /*08a0*/  @P1 BRA `(.L_x_44) ;  /* 0x0000000400081947 */ /* 0x000fea0003800000 */
[----:B------:R-:W-:-:S05]  /*08b0*/  VIADD R0, R15, 0x4 ;  /* 0x000000040f007836 */ /* 0x000fca0000000000 */
[----:B-1----:R-:W-:-:S04]  /*08c0*/  IADD3 R20, P1, PT, R0, UR14, RZ ;  /* 0x0000000e00147c10 */ /* 0x002fc8000ff3e0ff */
[----:B------:R-:W-:-:S05]  /*08d0*/  LEA.HI.X.SX32 R21, R0, UR15, 0x1, P1 ;  /* 0x0000000f00157c11 */ /* 0x000fca00088f0eff */
[----:B------:R-:W2:Y:S02]  /*08e0*/  LDG.E.S8 R0, desc[UR12][R20.64+0x3] ;  /* 0x0000030c14007981 */ /* 0x000ea4000c1e1300 */
[----:B--2---:R-:W-:-:S13]  /*08f0*/  ISETP.GT.AND P1, PT, R0, -0x1, PT ;  /* 0xffffffff0000780c */ /* 0x004fda0003f24270 */
[----:B------:R-:W-:Y:S05]  /*0900*/  @P1 BRA `(.L_x_44) ;  /* 0x0000000000f01947 */ /* 0x000fea0003800000 */
[----:B------:R-:W2:Y:S04]  /*0910*/  LDG.E.U8 R27, desc[UR12][R20.64] ;  /* 0x0000000c141b7981 */ /* 0x000ea8000c1e1100 */
[----:B------:R-:W3:Y:S04]  /*0920*/  LDG.E.U8 R22, desc[UR12][R20.64+0x1] ;  /* 0x0000010c14167981 */ /* 0x000ee8000c1e1100 */
[----:B------:R-:W4:Y:S01]  /*0930*/  LDG.E.U8 R25, desc[UR12][R20.64+0x2] ;  /* 0x0000020c14197981 */ /* 0x000f22000c1e1100 */
[----:B------:R-:W-:Y:S02]  /*0940*/  LOP3.LUT P1, RZ, R17, UR4, RZ, 0xfc, !PT ;  /* 0x0000000411ff7c12 */ /* 0x000fe4000f82fcff */
[----:B--2---:R-:W-:-:S02]  /*0950*/  I2FP.F32.U32 R27, R27 ;  /* 0x0000001b001b7245 */ /* 0x004fc40000201000 */
[----:B---3--:R-:W-:Y:S02]  /*0960*/  I2FP.F32.U32 R22, R22 ;  /* 0x0000001600167245 */ /* 0x008fe40000201000 */
[----:B----4-:R-:W-:-:S07]  /*0970*/  I2FP.F32.U32 R25, R25 ;  /* 0x0000001900197245 */ /* 0x010fce0000201000 */
[----:B------:R-:W-:Y:S05]  /*0980*/  @!P1 BRA `(.L_x_45) ;  /* 0x0000000000c09947 */ /* 0x000fea0003800000 */
[----:B------:R-:W-:-:S04]  /*0990*/  I2FP.F32.S32 R23, R17 ;  /* 0x0000001100177245 */ /* 0x000fc80000201400 */
        /* <DEDUP_REMOVED lines=13> */
[----:B------:R-:W-:Y:S05]  /*0a70*/  CALL.REL.NOINC `($__internal_2_$__cuda_sm3x_div_rn_noftz_f32_slowpath) ;  /* 0x0000000c00347944 */ /* 0x000fea0003c00000 */
[----:B------:R-:W-:-:S07]  /*0a80*/  MOV R2, R0 ;  /* 0x0000000000027202 */ /* 0x000fce0000000f00 */
.L_x_46:
[----:B------:R-:W-:Y:S02]  /*0a90*/  IMAD.MOV.U32 R19, RZ, RZ, 0x3b33710b ;  /* 0x3b33710bff137424 */ /* 0x000fe400078e00ff */
[----:B------:R-:W-:Y:S01]  /*0aa0*/  FMUL R0, R2, R2 ;  /* 0x0000000202007220 */ /* 0x000fe20000400000 */
[----:B------:R-:W-:Y:S01]  /*0ab0*/  IMAD.MOV.U32 R20, RZ, RZ, 0x3f6ee581 ;  /* 0x3f6ee581ff147424 */ /* 0x000fe200078e00ff */
[----:B------:R-:W-:Y:S02]  /*0ac0*/  ISETP.GE.AND P1, PT, R17, RZ, PT ;  /* 0x000000ff1100720c */ /* 0x000fe40003f26270 */
[----:B------:R-:W-:Y:S01]  /*0ad0*/  FFMA R19, R0, R19, -0.015681877732276916504 ;  /* 0xbc80774800137423 */ /* 0x000fe20000000013 */
[----:B------:R-:W-:Y:S01]  /*0ae0*/  FSETP.NEU.AND P3, PT, |R23|, |R14|, PT ;  /* 0x4000000e1700720b */ /* 0x000fe20003f6d200 */
[----:B------:R-:W-:Y:S01]  /*0af0*/  FADD R23, |R14|, |R23| ;  /* 0x400000170e177221 */ /* 0x000fe20000000200 */
[----:B------:R-:W-:Y:S01]  /*0b00*/  FSETP.NEU.AND P2, PT, R21, RZ, PT ;  /* 0x000000ff1500720b */ /* 0x000fe20003f4d000 */
        /* <DEDUP_REMOVED lines=11> */
[----:B------:R-:W-:Y:S01]  /*0bc0*/  IMAD.MOV.U32 R0, RZ, RZ, 0x4016cbe4 ;  /* 0x4016cbe4ff007424 */ /* 0x000fe200078e00ff */
        /* <DEDUP_REMOVED lines=12> */
.L_x_45:
[----:B------:R-:W-:Y:S01]  /*0c90*/  FADD R8, R8, R25 ;  /* 0x0000001908087221 */ /* 0x000fe20000000000 */
[----:B------:R-:W-:Y:S01]  /*0ca0*/  FADD R7, R7, R22 ;  /* 0x0000001607077221 */ /* 0x000fe20000000000 */
[----:B------:R-:W-:Y:S01]  /*0cb0*/  FADD R6, R6, R27 ;  /* 0x0000001b06067221 */ /* 0x000fe20000000000 */
[----:B------:R-:W-:-:S07]  /*0cc0*/  IADD3 R11, PT, PT, R11, 0x1, RZ ;  /* 0x000000010b0b7810 */ /* 0x000fce0007ffe0ff */
.L_x_44:
[----:B-1----:R-:W-:Y:S05]  /*0cd0*/  BSYNC.RECONVERGENT B0 ;  /* 0x0000000000007941 */ /* 0x002fea0003800200 */
.L_x_43:
[----:B------:R-:W-:Y:S01]  /*0ce0*/  VIADD R16, R16, 0x2 ;  /* 0x0000000210107836 */ /* 0x000fe20000000000 */
[----:B------:R-:W-:Y:S01]  /*0cf0*/  UIMAD UR10, UR4, UR4, URZ ;  /* 0x00000004040a72a4 */ /* 0x000fe2000f8e02ff */
[----:B------:R-:W-:Y:S03]  /*0d00*/  BSSY.RECONVERGENT B0, `(.L_x_47) ;  /* 0x0000049000007945 */ /* 0x000fe60003800200 */
[----:B------:R-:W-:Y:S02]  /*0d10*/  ISETP.GE.U32.AND P1, PT, R16, UR11, PT ;  /* 0x0000000b10007c0c */ /* 0x000fe4000bf26070 */
[----:B------:R-:W-:Y:S02]  /*0d20*/  IMAD R0, R18, R18, UR10 ;  /* 0x0000000a12007e24 */ /* 0x000fe4000f8e0212 */
[----:B------:R-:W-:-:S04]  /*0d30*/  ISETP.LT.OR P1, PT, R16, RZ, P1 ;  /* 0x000000ff1000720c */ /* 0x000fc80000f21670 */
[----:B------:R-:W-:-:S04]  /*0d40*/  PLOP3.LUT P1, PT, P1, P0, PT, 0xf8, 0x8f ;  /* 0x00000000008f781c */ /* 0x000fc80000f21f70 */
[----:B------:R-:W-:-:S13]  /*0d50*/  ISETP.GT.U32.OR P1, PT, R0, UR7, P1 ;  /* 0x0000000700007c0c */ /* 0x000fda0008f24470 */
[----:B------:R-:W-:Y:S05]  /*0d60*/  @P1 BRA `(.L_x_48) ;  /* 0x0000000400081947 */ /* 0x000fea0003800000 */
[----:B------:R-:W-:-:S05]  /*0d70*/  VIADD R0, R15, 0x8 ;  /* 0x000000080f007836 */ /* 0x000fca0000000000 */
[----:B------:R-:W-:-:S04]  /*0d80*/  IADD3 R20, P1, PT, R0, UR14, RZ ;  /* 0x0000000e00147c10 */ /* 0x000fc8000ff3e0ff */
        /* <DEDUP_REMOVED lines=28> */
.L_x_50:
[----:B------:R-:W-:Y:S02]  /*0f50*/  IMAD.MOV.U32 R19, RZ, RZ, 0x3b33710b ;  /* 0x3b33710bff137424 */ /* 0x000fe400078e00ff */
[----:B------:R-:W-:Y:S01]  /*0f60*/  FMUL R0, R2, R2 ;  /* 0x0000000202007220 */ /* 0x000fe20000400000 */
[----:B------:R-:W-:Y:S01]  /*0f70*/  HFMA2 R20, -RZ, RZ, 1.857421875, -1409 ;  /* 0x3f6ee581ff147431 */ /* 0x000fe200000001ff */
        /* <DEDUP_REMOVED lines=29> */
.L_x_49:
[----:B------:R-:W-:Y:S01]  /*1150*/  FADD R8, R8, R25 ;  /* 0x0000001908087221 */ /* 0x000fe20000000000 */
[----:B------:R-:W-:Y:S01]  /*1160*/  FADD R7, R7, R22 ;  /* 0x0000001607077221 */ /* 0x000fe20000000000 */
[----:B------:R-:W-:Y:S01]  /*1170*/  FADD R6, R6, R27 ;  /* 0x0000001b06067221 */ /* 0x000fe20000000000 */
[----:B------:R-:W-:-:S07]  /*1180*/  VIADD R11, R11, 0x1 ;  /* 0x000000010b0b7836 */ /* 0x000fce0000000000 */
.L_x_48:
[----:B------:R-:W-:Y:S05]  /*1190*/  BSYNC.RECONVERGENT B0 ;  /* 0x0000000000007941 */ /* 0x000fea0003800200 */
.L_x_47:
[----:B------:R-:W-:Y:S01]  /*11a0*/  IADD3 R17, PT, PT, R17, 0x2, RZ ;  /* 0x0000000211117810 */ /* 0x000fe20007ffe0ff */
[----:B------:R-:W-:Y:S01]  /*11b0*/  VIADD R15, R15, 0x8 ;  /* 0x000000080f0f7836 */ /* 0x000fe20000000000 */
[----:B------:R-:W-:Y:S06]  /*11c0*/  BRA.U UP0, `(.L_x_51) ;  /* 0xfffffff500887547 */ /* 0x000fec000b83ffff */
.L_x_42:
[----:B------:R-:W0:Y:S01]  /*11d0*/  LDCU UR10, c[0x0][0x398] ;  /* 0x00007300ff0a77ac */ /* 0x000e220008000800 */
[----:B------:R-:W-:Y:S02]  /*11e0*/  UIADD3 UR5, UPT, UPT, UR4, 0x1, URZ ;  /* 0x0000000104057890 */ /* 0x000fe4000fffe0ff */
[----:B0-----:R-:W-:-:S05]  /*11f0*/  UISETP.NE.AND UP0, UPT, UR4, UR10, UPT ;  /* 0x0000000a0400728c */ /* 0x001fca000bf05270 */
[----:B------:R-:W-:-:S04]  /*1200*/  UMOV UR4, UR5 ;  /* 0x0000000500047c82 */ /* 0x000fc80008000000 */
[----:B------:R-:W-:Y:S05]  /*1210*/  BRA.U UP0, `(.L_x_52) ;  /* 0xfffffff100087547 */ /* 0x000fea000b83ffff */
[----:B------:R-:W-:-:S13]  /*1220*/  ISETP.GT.AND P0, PT, R11, RZ, PT ;  /* 0x000000ff0b00720c */ /* 0x000fda0003f04270 */
.L_x_37:
[----:B------:R-:W0:Y:S02]  /*1230*/  LDCU UR4, c[0x0][0x390] ;  /* 0x00007200ff0477ac */ /* 0x000e240008000800 */
[----:B0-----:R-:W-:Y:S01]  /*1240*/  IMAD R13, R3, UR4, R4 ;  /* 0x00000004030d7c24 */ /* 0x001fe2000f8e0204 */
[----:B------:R-:W-:Y:S06]  /*1250*/  @!P0 BRA `(.L_x_53) ;  /* 0x00000004001c8947 */ /* 0x000fec0003800000 */
[----:B------:R-:W0:Y:S01]  /*1260*/  LDC.64 R10, c[0x0][0x388] ;  /* 0x0000e200ff0a7b82 */ /* 0x000e220000000a00 */
[----:B------:R-:W-:Y:S01]  /*1270*/  FADD R15, R7, R6 ;  /* 0x00000006070f7221 */ /* 0x000fe20000000000 */
[----:B------:R-:W-:Y:S03]  /*1280*/  BSSY.RECONVERGENT B0, `(.L_x_54) ;  /* 0x0000011000007945 */ /* 0x000fe60003800200 */
[C---:B------:R-:W-:Y:S01]  /*1290*/  FADD R3, R15.reuse, R8 ;  /* 0x000000080f037221 */ /* 0x040fe20000000000 */
[----:B------:R-:W-:-:S03]  /*12a0*/  FSETP.GT.AND P0, PT, R15, -R8, PT ;  /* 0x800000080f00720b */ /* 0x000fc60003f04000 */
[----:B------:R-:W1:Y:S08]  /*12b0*/  MUFU.RCP R0, R3 ;  /* 0x0000000300007308 */ /* 0x000e700000001000 */
[----:B------:R-:W2:Y:S01]  /*12c0*/  FCHK P1, R6, R3 ;  /* 0x0000000306007302 */ /* 0x000ea20000020000 */
[----:B0-----:R-:W-:-:S04]  /*12d0*/  IMAD.WIDE R10, R13, 0x14, R10 ;  /* 0x000000140d0a7825 */ /* 0x001fc800078e020a */
[----:B-1----:R-:W-:Y:S01]  /*12e0*/  FFMA R13, -R3, R0, 1 ;  /* 0x3f800000030d7423 */ /* 0x002fe20000000100 */
[----:B------:R0:W-:Y:S03]  /*12f0*/  STG.E desc[UR12][R10.64], R5 ;  /* 0x000000050a007986 */ /* 0x0001e6000c10190c */
[----:B------:R-:W-:-:S04]  /*1300*/  FFMA R13, R0, R13, R0 ;  /* 0x0000000d000d7223 */ /* 0x000fc80000000000 */
[----:B------:R-:W-:-:S04]  /*1310*/  FFMA R0, R13, R6, RZ ;  /* 0x000000060d007223 */ /* 0x000fc800000000ff */
[----:B------:R-:W-:-:S04]  /*1320*/  FFMA R15, -R3, R0, R6 ;  /* 0x00000000030f7223 */ /* 0x000fc80000000106 */
[----:B------:R-:W-:Y:S01]  /*1330*/  FFMA R0, R13, R15, R0 ;  /* 0x0000000f0d007223 */ /* 0x000fe20000000000 */
[----:B0-2---:R-:W-:Y:S06]  /*1340*/  @!P1 BRA `(.L_x_55) ;  /* 0x0000000000109947 */ /* 0x005fec0003800000 */
[----:B------:R-:W-:Y:S01]  /*1350*/  IMAD.MOV.U32 R0, RZ, RZ, R6 ;  /* 0x000000ffff007224 */ /* 0x000fe200078e0006 */
[----:B------:R-:W-:Y:S02]  /*1360*/  MOV R29, R3 ;  /* 0x00000003001d7202 */ /* 0x000fe40000000f00 */
[----:B------:R-:W-:-:S07]  /*1370*/  MOV R2, 0x1390 ;  /* 0x0000139000027802 */ /* 0x000fce0000000f00 */
[----:B------:R-:W-:Y:S05]  /*1380*/  CALL.REL.NOINC `($__internal_2_$__cuda_sm3x_div_rn_noftz_f32_slowpath) ;  /* 0x0000000000f07944 */ /* 0x000fea0003c00000 */
.L_x_55:
[----:B------:R-:W-:Y:S05]  /*1390*/  BSYNC.RECONVERGENT B0 ;  /* 0x0000000000007941 */ /* 0x000fea0003800200 */
.L_x_54:
[----:B------:R-:W0:Y:S01]  /*13a0*/  MUFU.RCP R2, R3 ;  /* 0x0000000300027308 */ /* 0x000e220000001000 */
[----:B------:R-:W-:Y:S01]  /*13b0*/  FSEL R5, R0, RZ, P0 ;  /* 0x000000ff00057208 */ /* 0x000fe20000000000 */
[----:B------:R-:W-:Y:S04]  /*13c0*/  BSSY.RECONVERGENT B0, `(.L_x_56) ;  /* 0x000000d000007945 */ /* 0x000fe80003800200 */
        /* <DEDUP_REMOVED lines=9> */
[----:B------:R-:W-:Y:S01]  /*1460*/  MOV R2, 0x1490 ;  /* 0x0000149000027802 */ /* 0x000fe20000000f00 */
[----:B------:R-:W-:-:S07]  /*1470*/  IMAD.MOV.U32 R29, RZ, RZ, R3 ;  /* 0x000000ffff1d7224 */ /* 0x000fce00078e0003 */
[----:B------:R-:W-:Y:S05]  /*1480*/  CALL.REL.NOINC `($__internal_2_$__cuda_sm3x_div_rn_noftz_f32_slowpath) ;  /* 0x0000000000b07944 */ /* 0x000fea0003c00000 */
.L_x_57:
[----:B------:R-:W-:Y:S05]  /*1490*/  BSYNC.RECONVERGENT B0 ;  /* 0x0000000000007941 */ /* 0x000fea0003800200 */
.L_x_56:
        /* <DEDUP_REMOVED lines=11> */
[----:B------:R-:W-:Y:S01]  /*1550*/  MOV R0, R8 ;  /* 0x0000000800007202 */ /* 0x000fe20000000f00 */
[----:B------:R-:W-:Y:S01]  /*1560*/  IMAD.MOV.U32 R29, RZ, RZ, R3 ;  /* 0x000000ffff1d7224 */ /* 0x000fe200078e0003 */
[----:B------:R-:W-:-:S07]  /*1570*/  MOV R2, 0x1590 ;  /* 0x0000159000027802 */ /* 0x000fce0000000f00 */
[----:B------:R-:W-:Y:S05]  /*1580*/  CALL.REL.NOINC `($__internal_2_$__cuda_sm3x_div_rn_noftz_f32_slowpath) ;  /* 0x0000000000707944 */ /* 0x000fea0003c00000 */
.L_x_59:
[----:B------:R-:W-:Y:S05]  /*1590*/  BSYNC.RECONVERGENT B0 ;  /* 0x0000000000007941 */ /* 0x000fea0003800200 */
.L_x_58:
[----:B------:R-:W0:Y:S01]  /*15a0*/  LDCU UR4, c[0x0][0x39c] ;  /* 0x00007380ff0477ac */ /* 0x000e220008000800 */
[----:B------:R-:W-:Y:S01]  /*15b0*/  FSEL R3, R0, RZ, P0 ;  /* 0x000000ff00037208 */ /* 0x000fe20000000000 */
[----:B------:R-:W-:Y:S04]  /*15c0*/  BSSY.RECONVERGENT B0, `(.L_x_60) ;  /* 0x000000e000007945 */ /* 0x000fe80003800200 */
[----:B------:R1:W-:Y:S01]  /*15d0*/  STG.E desc[UR12][R10.64+0xc], R3 ;  /* 0x00000c030a007986 */ /* 0x0003e2000c10190c */
[----:B0-----:R-:W-:-:S04]  /*15e0*/  I2FP.F32.U32 R29, UR4 ;  /* 0x00000004001d7c45 */ /* 0x001fc80008201000 */
[----:B------:R-:W0:Y:S08]  /*15f0*/  MUFU.RCP R2, R29 ;  /* 0x0000001d00027308 */ /* 0x000e300000001000 */
        /* <DEDUP_REMOVED lines=8> */
[----:B------:R-:W-:-:S07]  /*1680*/  MOV R2, 0x16a0 ;  /* 0x000016a000027802 */ /* 0x000fce0000000f00 */
[----:B------:R-:W-:Y:S05]  /*1690*/  CALL.REL.NOINC `($__internal_2_$__cuda_sm3x_div_rn_noftz_f32_slowpath) ;  /* 0x00000000002c7944 */ /* 0x000fea0003c00000 */
.L_x_61:
[----:B------:R-:W-:Y:S05]  /*16a0*/  BSYNC.RECONVERGENT B0 ;  /* 0x0000000000007941 */ /* 0x000fea0003800200 */
.L_x_60:
[----:B------:R-:W-:Y:S01]  /*16b0*/  STG.E desc[UR12][R10.64+0x10], R0 ;  /* 0x000010000a007986 */ /* 0x000fe2000c10190c */
[----:B------:R-:W-:Y:S05]  /*16c0*/  EXIT ;  /* 0x000000000000794d */ /* 0x000fea0003800000 */
.L_x_53:
[----:B------:R-:W0:Y:S02]  /*16d0*/  LDC.64 R2, c[0x0][0x388] ;  /* 0x0000e200ff027b82 */ /* 0x000e240000000a00 */
[----:B0-----:R-:W-:-:S05]  /*16e0*/  IMAD.WIDE R2, R13, 0x14, R2 ;  /* 0x000000140d027825 */ /* 0x001fca00078e0202 */
[----:B------:R-:W-:Y:S04]  /*16f0*/  STG.E desc[UR12][R2.64], RZ ;  /* 0x000000ff02007986 */ /* 0x000fe8000c10190c */
[----:B------:R-:W-:Y:S04]  /*1700*/  STG.E desc[UR12][R2.64+0x4], RZ ;  /* 0x000004ff02007986 */ /* 0x000fe8000c10190c */
[----:B------:R-:W-:Y:S04]  /*1710*/  STG.E desc[UR12][R2.64+0x8], RZ ;  /* 0x000008ff02007986 */ /* 0x000fe8000c10190c */
[----:B------:R-:W-:Y:S04]  /*1720*/  STG.E desc[UR12][R2.64+0xc], RZ ;  /* 0x00000cff02007986 */ /* 0x000fe8000c10190c */
[----:B------:R-:W-:Y:S01]  /*1730*/  STG.E desc[UR12][R2.64+0x10], RZ ;  /* 0x000010ff02007986 */ /* 0x000fe2000c10190c */
[----:B------:R-:W-:Y:S05]  /*1740*/  EXIT ;  /* 0x000000000000794d */ /* 0x000fea0003800000 */
        .weak           $__internal_2_$__cuda_sm3x_div_rn_noftz_f32_slowpath
        .type           $__internal_2_$__cuda_sm3x_div_rn_noftz_f32_slowpath,@function
        .size           $__internal_2_$__cuda_sm3x_div_rn_noftz_f32_slowpath,(.L_x_76 - $__internal_2_$__cuda_sm3x_div_rn_noftz_f32_slowpath)
$__internal_2_$__cuda_sm3x_div_rn_noftz_f32_slowpath:
[----:B------:R-:W-:Y:S01]  /*1750*/  SHF.R.U32.HI R20, RZ, 0x17, R29 ;  /* 0x00000017ff147819 */ /* 0x000fe2000001161d */
[----:B------:R-:W-:Y:S01]  /*1760*/  BSSY.RECONVERGENT B1, `(.L_x_62) ;  /* 0x0000062000017945 */ /* 0x000fe20003800200 */
[----:B------:R-:W-:Y:S02]  /*1770*/  SHF.R.U32.HI R24, RZ, 0x17, R0 ;  /* 0x00000017ff187819 */ /* 0x000fe40000011600 */
[----:B------:R-:W-:Y:S02]  /*1780*/  LOP3.LUT R20, R20, 0xff, RZ, 0xc0, !PT ;  /* 0x000000ff14147812 */ /* 0x000fe400078ec0ff */
[----:B------:R-:W-:Y:S02]  /*1790*/  LOP3.LUT R24, R24, 0xff, RZ, 0xc0, !PT ;  /* 0x000000ff18187812 */ /* 0x000fe400078ec0ff */
[----:B------:R-:W-:-:S03]  /*17a0*/  IADD3 R26, PT, PT, R20, -0x1, RZ ;  /* 0xffffffff141a7810 */ /* 0x000fc60007ffe0ff */
[----:B------:R-:W-:Y:S01]  /*17b0*/  VIADD R28, R24, 0xffffffff ;  /* 0xffffffff181c7836 */ /* 0x000fe20000000000 */
        /* <DEDUP_REMOVED lines=25> */
[----:B------:R-:W-:Y:S01]  /*1950*/  @!P2 FFMA R29, R29, 1.84467440737095516160e+19, RZ ;  /* 0x5f8000001d1da823 */ /* 0x000fe200000000ff */
[----:B------:R-:W-:-:S07]  /*1960*/  @!P2 VIADD R19, R19, 0x40 ;  /* 0x000000401313a836 */ /* 0x000fce0000000000 */
.L_x_63:
[----:B------:R-:W-:Y:S01]  /*1970*/  LEA R28, R20, 0xc0800000, 0x17 ;  /* 0xc0800000141c7811 */ /* 0x000fe200078eb8ff */
[----:B------:R-:W-:Y:S01]  /*1980*/  VIADD R31, R24, 0xffffff81 ;  /* 0xffffff81181f7836 */ /* 0x000fe20000000000 */
[----:B------:R-:W-:Y:S02]  /*1990*/  BSSY.RECONVERGENT B2, `(.L_x_68) ;  /* 0x0000035000027945 */ /* 0x000fe40003800200 */
[----:B------:R-:W-:Y:S01]  /*19a0*/  IADD3 R28, PT, PT, -R28, R29, RZ ;  /* 0x0000001d1c1c7210 */ /* 0x000fe20007ffe1ff */
[C---:B------:R-:W-:Y:S01]  /*19b0*/  IMAD R0, R31.reuse, -0x800000, R0 ;  /* 0xff8000001f007824 */ /* 0x040fe200078e0200 */
[----:B------:R-:W-:Y:S02]  /*19c0*/  IADD3 R20, PT, PT, R31, 0x7f, -R20 ;  /* 0x0000007f1f147810 */ /* 0x000fe40007ffe814 */
[----:B------:R-:W0:Y:S01]  /*19d0*/  MUFU.RCP R26, R28 ;  /* 0x0000001c001a7308 */ /* 0x000e220000001000 */
[----:B------:R-:W-:Y:S02]  /*19e0*/  FADD.FTZ R29, -R28, -RZ ;  /* 0x800000ff1c1d7221 */ /* 0x000fe40000010100 */
[----:B------:R-:W-:-:S02]  /*19f0*/  IMAD.IADD R19, R20, 0x1, R19 ;  /* 0x0000000114137824 */ /* 0x000fc400078e0213 */
        /* <DEDUP_REMOVED lines=20> */
[CCC-:B------:R-:W-:Y:S01]  /*1b40*/  FFMA.RP R19, R31.reuse, R29.reuse, R20.reuse ;  /* 0x0000001d1f137223 */ /* 0x1c0fe20000008014 */
[CCC-:B------:R-:W-:Y:S01]  /*1b50*/  FFMA.RM R26, R31.reuse, R29.reuse, R20.reuse ;  /* 0x0000001d1f1a7223 */ /* 0x1c0fe20000004014 */
[----:B------:R-:W-:Y:S01]  /*1b60*/  FFMA.RZ R20, R31, R29, R20 ;  /* 0x0000001d1f147223 */ /* 0x000fe2000000c014 */
[C---:B------:R-:W-:Y:S02]  /*1b70*/  ISETP.NE.AND P2, PT, R24.reuse, RZ, PT ;  /* 0x000000ff1800720c */ /* 0x040fe40003f45270 */
[----:B------:R-:W-:Y:S02]  /*1b80*/  ISETP.NE.AND P3, PT, R24, RZ, PT ;  /* 0x000000ff1800720c */ /* 0x000fe40003f65270 */
[----:B------:R-:W-:Y:S02]  /*1b90*/  LOP3.LUT R20, R20, 0x7fffff, RZ, 0xc0, !PT ;  /* 0x007fffff14147812 */ /* 0x000fe400078ec0ff */
[----:B------:R-:W-:Y:S01]  /*1ba0*/  FSETP.NEU.FTZ.AND P1, PT, R19, R26, PT ;  /* 0x0000001a1300720b */ /* 0x000fe20003f3d000 */
[----:B------:R-:W-:Y:S01]  /*1bb0*/  VIADD R19, R24, 0x20 ;  /* 0x0000002018137836 */ /* 0x000fe20000000000 */
[----:B------:R-:W-:-:S02]  /*1bc0*/  LOP3.LUT R20, R20, 0x800000, RZ, 0xfc, !PT ;  /* 0x0080000014147812 */ /* 0x000fc400078efcff */
[----:B------:R-:W-:Y:S02]  /*1bd0*/  IADD3 R24, PT, PT, -R24, RZ, RZ ;  /* 0x000000ff18187210 */ /* 0x000fe40007ffe1ff */
[----:B------:R-:W-:Y:S02]  /*1be0*/  SHF.L.U32 R19, R20, R19, RZ ;  /* 0x0000001314137219 */ /* 0x000fe400000006ff */
[----:B------:R-:W-:Y:S02]  /*1bf0*/  SEL R29, R24, RZ, P2 ;  /* 0x000000ff181d7207 */ /* 0x000fe40001000000 */
[----:B------:R-:W-:Y:S02]  /*1c00*/  ISETP.NE.AND P3, PT, R19, RZ, P3 ;  /* 0x000000ff1300720c */ /* 0x000fe40001f65270 */
[----:B------:R-:W-:Y:S02]  /*1c10*/  SHF.R.U32.HI R24, RZ, R29, R20 ;  /* 0x0000001dff187219 */ /* 0x000fe40000011614 */
[----:B------:R-:W-:-:S02]  /*1c20*/  PLOP3.LUT P1, PT, P1, P3, PT, 0xf8, 0x8f ;  /* 0x00000000008f781c */ /* 0x000fc40000f27f70 */
[----:B------:R-:W-:Y:S02]  /*1c30*/  SHF.R.U32.HI R20, RZ, 0x1, R24 ;  /* 0x00000001ff147819 */ /* 0x000fe40000011618 */
[----:B------:R-:W-:-:S04]  /*1c40*/  SEL R19, RZ, 0x1, !P1 ;  /* 0x00000001ff137807 */ /* 0x000fc80004800000 */
[----:B------:R-:W-:-:S04]  /*1c50*/  LOP3.LUT R19, R19, 0x1, R20, 0xf8, !PT ;  /* 0x0000000113137812 */ /* 0x000fc800078ef814 */
[----:B------:R-:W-:-:S05]  /*1c60*/  LOP3.LUT R19, R19, R24, RZ, 0xc0, !PT ;  /* 0x0000001813137212 */ /* 0x000fca00078ec0ff */
[----:B------:R-:W-:-:S05]  /*1c70*/  IMAD.IADD R19, R20, 0x1, R19 ;  /* 0x0000000114137824 */ /* 0x000fca00078e0213 */
[----:B------:R-:W-:Y:S01]  /*1c80*/  LOP3.LUT R0, R19, R0, RZ, 0xfc, !PT ;  /* 0x0000000013007212 */ /* 0x000fe200078efcff */
[----:B------:R-:W-:Y:S06]  /*1c90*/  BRA `(.L_x_71) ;  /* 0x0000000000107947 */ /* 0x000fec0003800000 */
.L_x_70:
[----:B------:R-:W-:-:S04]  /*1ca0*/  LOP3.LUT R0, R0, 0x80000000, RZ, 0xc0, !PT ;  /* 0x8000000000007812 */ /* 0x000fc800078ec0ff */
[----:B------:R-:W-:Y:S01]  /*1cb0*/  LOP3.LUT R0, R0, 0x7f800000, RZ, 0xfc, !PT ;  /* 0x7f80000000007812 */ /* 0x000fe200078efcff */
[----:B------:R-:W-:Y:S06]  /*1cc0*/  BRA `(.L_x_71) ;  /* 0x0000000000047947 */ /* 0x000fec0003800000 */
.L_x_69:
[----:B------:R-:W-:-:S07]  /*1cd0*/  IMAD R0, R19, 0x800000, R0 ;  /* 0x0080000013007824 */ /* 0x000fce00078e0200 */
.L_x_71:
[----:B------:R-:W-:Y:S05]  /*1ce0*/  BSYNC.RECONVERGENT B2 ;  /* 0x0000000000027941 */ /* 0x000fea0003800200 */
.L_x_68:
[----:B------:R-:W-:Y:S05]  /*1cf0*/  BRA `(.L_x_72) ;  /* 0x0000000000207947 */ /* 0x000fea0003800000 */
.L_x_67:
[----:B------:R-:W-:-:S04]  /*1d00*/  LOP3.LUT R0, R29, 0x80000000, R0, 0x48, !PT ;  /* 0x800000001d007812 */ /* 0x000fc800078e4800 */
[----:B------:R-:W-:Y:S01]  /*1d10*/  LOP3.LUT R0, R0, 0x7f800000, RZ, 0xfc, !PT ;  /* 0x7f80000000007812 */ /* 0x000fe200078efcff */
[----:B------:R-:W-:Y:S06]  /*1d20*/  BRA `(.L_x_72) ;  /* 0x0000000000147947 */ /* 0x000fec0003800000 */
.L_x_66:
[----:B------:R-:W-:Y:S01]  /*1d30*/  LOP3.LUT R0, R29, 0x80000000, R0, 0x48, !PT ;  /* 0x800000001d007812 */ /* 0x000fe200078e4800 */
[----:B------:R-:W-:Y:S06]  /*1d40*/  BRA `(.L_x_72) ;  /* 0x00000000000c7947 */ /* 0x000fec0003800000 */
.L_x_65:
[----:B------:R-:W0:Y:S01]  /*1d50*/  MUFU.RSQ R0, -QNAN ;  /* 0xffc0000000007908 */ /* 0x000e220000001400 */
[----:B------:R-:W-:Y:S05]  /*1d60*/  BRA `(.L_x_72) ;  /* 0x0000000000047947 */ /* 0x000fea0003800000 */
.L_x_64:
[----:B------:R-:W-:-:S07]  /*1d70*/  FADD.FTZ R0, R0, R29 ;  /* 0x0000001d00007221 */ /* 0x000fce0000010000 */
.L_x_72:
[----:B------:R-:W-:Y:S05]  /*1d80*/  BSYNC.RECONVERGENT B1 ;  /* 0x0000000000017941 */ /* 0x000fea0003800200 */
.L_x_62:
[----:B------:R-:W-:Y:S01]  /*1d90*/  MOV R28, R2 ;  /* 0x00000002001c7202 */ /* 0x000fe20000000f00 */
[----:B------:R-:W-:-:S04]  /*1da0*/  IMAD.MOV.U32 R29, RZ, RZ, 0x0 ;  /* 0x00000000ff1d7424 */ /* 0x000fc800078e00ff */
[----:B0-----:R-:W-:Y:S05]  /*1db0*/  RET.REL.NODEC R28 `(extract_circular_features) ;  /* 0xffffffe01c907950 */ /* 0x001fea0003c3ffff */
.L_x_73:
        /* <DEDUP_REMOVED lines=12> */
.L_x_76:


//--------------------- .nv.shared.reserved.0     --------------------------
	.section	.nv.shared.reserved.0,"aw",@nobits
	.weak		__nv_reservedSMEM_offset_0_alias
	.size		__nv_reservedSMEM_offset_0_alias, 0, 64
	.other		__nv_reservedSMEM_offset_0_alias,@"STO_CUDA_RESERVED_SHARED STV_DEFAULT"
__nv_reservedSMEM_offset_0_alias:
	.zero		0
	.zero		64


//--------------------- .nv.constant0.extract_features --------------------------
	.section	.nv.constant0.extract_features,"a",@progbits
	.sectionflags	@""
	.align	4
.nv.constant0.extract_features:
	.zero		928


//--------------------- .nv.constant0.extract_circular_features --------------------------
	.section	.nv.constant0.extract_circular_features,"a",@progbits
	.sectionflags	@""
	.align	4
.nv.constant0.extract_circular_features:
	.zero		928


//--------------------- SYMBOLS --------------------------

	.type		.nv.reservedSmem.offset0,@object
	.size		.nv.reservedSmem.offset0,0x4
